//
// Generated by NVIDIA NVVM Compiler
//
// Compiler Build ID: CL-36424714
// Cuda compilation tools, release 13.0, V13.0.88
// Based on NVVM 20.0.0
//

.version 9.0
.target sm_100
.address_size 64

	// .globl	_Z12matmul_naivePfS_S_iii
// _ZZ16matmul_row_majorPfS_S_iiiE4Asub has been demoted
// _ZZ16matmul_row_majorPfS_S_iiiE4Bsub has been demoted
// _ZZ14matmul_groupedPfS_S_iiiE4Asub has been demoted
// _ZZ14matmul_groupedPfS_S_iiiE4Bsub has been demoted

.visible .entry _Z12matmul_naivePfS_S_iii(
	.param .u64 .ptr .align 1 _Z12matmul_naivePfS_S_iii_param_0,
	.param .u64 .ptr .align 1 _Z12matmul_naivePfS_S_iii_param_1,
	.param .u64 .ptr .align 1 _Z12matmul_naivePfS_S_iii_param_2,
	.param .u32 _Z12matmul_naivePfS_S_iii_param_3,
	.param .u32 _Z12matmul_naivePfS_S_iii_param_4,
	.param .u32 _Z12matmul_naivePfS_S_iii_param_5
)
{
	.reg .pred 	%p<13>;
	.reg .b32 	%r<41>;
	.reg .b32 	%f<68>;
	.reg .b64 	%rd<53>;

	ld.param.u64 	%rd7, [_Z12matmul_naivePfS_S_iii_param_0];
	ld.param.u64 	%rd8, [_Z12matmul_naivePfS_S_iii_param_1];
	ld.param.u64 	%rd6, [_Z12matmul_naivePfS_S_iii_param_2];
	ld.param.u32 	%r20, [_Z12matmul_naivePfS_S_iii_param_3];
	ld.param.u32 	%r18, [_Z12matmul_naivePfS_S_iii_param_4];
	ld.param.u32 	%r19, [_Z12matmul_naivePfS_S_iii_param_5];
	cvta.to.global.u64 	%rd1, %rd8;
	cvta.to.global.u64 	%rd2, %rd7;
	mov.u32 	%r21, %ctaid.y;
	mov.u32 	%r22, %ntid.y;
	mov.u32 	%r23, %tid.y;
	mad.lo.s32 	%r1, %r21, %r22, %r23;
	mov.u32 	%r24, %ctaid.x;
	mov.u32 	%r25, %ntid.x;
	mov.u32 	%r26, %tid.x;
	mad.lo.s32 	%r2, %r24, %r25, %r26;
	setp.ge.s32 	%p1, %r1, %r20;
	setp.ge.s32 	%p2, %r2, %r18;
	or.pred  	%p3, %p1, %p2;
	@%p3 bra 	$L__BB0_14;
	setp.lt.s32 	%p4, %r19, 1;
	mov.f32 	%f67, 0f00000000;
	@%p4 bra 	$L__BB0_13;
	mul.lo.s32 	%r3, %r19, %r1;
	and.b32  	%r4, %r19, 7;
	setp.lt.u32 	%p5, %r19, 8;
	mov.f32 	%f67, 0f00000000;
	mov.b32 	%r39, 0;
	@%p5 bra 	$L__BB0_5;
	and.b32  	%r39, %r19, 2147483640;
	neg.s32 	%r37, %r39;
	shl.b32 	%r7, %r18, 3;
	mul.wide.u32 	%rd9, %r3, 4;
	add.s64 	%rd10, %rd9, %rd2;
	add.s64 	%rd52, %rd10, 16;
	mov.f32 	%f67, 0f00000000;
	mul.wide.s32 	%rd13, %r18, 4;
	mov.u32 	%r36, %r2;
$L__BB0_4:
	.pragma "nounroll";
	ld.global.f32 	%f17, [%rd52+-16];
	mul.wide.s32 	%rd11, %r36, 4;
	add.s64 	%rd12, %rd1, %rd11;
	ld.global.f32 	%f18, [%rd12];
	fma.rn.f32 	%f19, %f17, %f18, %f67;
	ld.global.f32 	%f20, [%rd52+-12];
	add.s64 	%rd14, %rd12, %rd13;
	ld.global.f32 	%f21, [%rd14];
	fma.rn.f32 	%f22, %f20, %f21, %f19;
	ld.global.f32 	%f23, [%rd52+-8];
	add.s64 	%rd15, %rd14, %rd13;
	ld.global.f32 	%f24, [%rd15];
	fma.rn.f32 	%f25, %f23, %f24, %f22;
	ld.global.f32 	%f26, [%rd52+-4];
	add.s64 	%rd16, %rd15, %rd13;
	ld.global.f32 	%f27, [%rd16];
	fma.rn.f32 	%f28, %f26, %f27, %f25;
	ld.global.f32 	%f29, [%rd52];
	add.s64 	%rd17, %rd16, %rd13;
	ld.global.f32 	%f30, [%rd17];
	fma.rn.f32 	%f31, %f29, %f30, %f28;
	ld.global.f32 	%f32, [%rd52+4];
	add.s64 	%rd18, %rd17, %rd13;
	ld.global.f32 	%f33, [%rd18];
	fma.rn.f32 	%f34, %f32, %f33, %f31;
	ld.global.f32 	%f35, [%rd52+8];
	add.s64 	%rd19, %rd18, %rd13;
	ld.global.f32 	%f36, [%rd19];
	fma.rn.f32 	%f37, %f35, %f36, %f34;
	ld.global.f32 	%f38, [%rd52+12];
	add.s64 	%rd20, %rd19, %rd13;
	ld.global.f32 	%f39, [%rd20];
	fma.rn.f32 	%f67, %f38, %f39, %f37;
	add.s32 	%r37, %r37, 8;
	add.s32 	%r36, %r36, %r7;
	add.s64 	%rd52, %rd52, 32;
	setp.ne.s32 	%p6, %r37, 0;
	@%p6 bra 	$L__BB0_4;
$L__BB0_5:
	setp.eq.s32 	%p7, %r4, 0;
	@%p7 bra 	$L__BB0_13;
	and.b32  	%r13, %r19, 3;
	setp.lt.u32 	%p8, %r4, 4;
	@%p8 bra 	$L__BB0_8;
	add.s32 	%r28, %r39, %r3;
	mul.wide.u32 	%rd21, %r28, 4;
	add.s64 	%rd22, %rd2, %rd21;
	ld.global.f32 	%f41, [%rd22];
	mad.lo.s32 	%r29, %r39, %r18, %r2;
	mul.wide.s32 	%rd23, %r29, 4;
	add.s64 	%rd24, %rd1, %rd23;
	ld.global.f32 	%f42, [%rd24];
	fma.rn.f32 	%f43, %f41, %f42, %f67;
	cvt.u64.u32 	%rd25, %r3;
	cvt.u64.u32 	%rd26, %r39;
	add.s64 	%rd27, %rd26, %rd25;
	shl.b64 	%rd28, %rd27, 2;
	add.s64 	%rd29, %rd2, %rd28;
	ld.global.f32 	%f44, [%rd29+4];
	mul.wide.s32 	%rd30, %r18, 4;
	add.s64 	%rd31, %rd24, %rd30;
	ld.global.f32 	%f45, [%rd31];
	fma.rn.f32 	%f46, %f44, %f45, %f43;
	ld.global.f32 	%f47, [%rd29+8];
	add.s64 	%rd32, %rd31, %rd30;
	ld.global.f32 	%f48, [%rd32];
	fma.rn.f32 	%f49, %f47, %f48, %f46;
	ld.global.f32 	%f50, [%rd29+12];
	add.s64 	%rd33, %rd32, %rd30;
	ld.global.f32 	%f51, [%rd33];
	fma.rn.f32 	%f67, %f50, %f51, %f49;
	add.s32 	%r39, %r39, 4;
$L__BB0_8:
	setp.eq.s32 	%p9, %r13, 0;
	@%p9 bra 	$L__BB0_13;
	setp.eq.s32 	%p10, %r13, 1;
	@%p10 bra 	$L__BB0_11;
	add.s32 	%r30, %r39, %r3;
	mul.wide.u32 	%rd34, %r30, 4;
	add.s64 	%rd35, %rd2, %rd34;
	ld.global.f32 	%f53, [%rd35];
	mad.lo.s32 	%r31, %r39, %r18, %r2;
	mul.wide.s32 	%rd36, %r31, 4;
	add.s64 	%rd37, %rd1, %rd36;
	ld.global.f32 	%f54, [%rd37];
	fma.rn.f32 	%f55, %f53, %f54, %f67;
	cvt.u64.u32 	%rd38, %r3;
	cvt.u64.u32 	%rd39, %r39;
	add.s64 	%rd40, %rd39, %rd38;
	shl.b64 	%rd41, %rd40, 2;
	add.s64 	%rd42, %rd2, %rd41;
	ld.global.f32 	%f56, [%rd42+4];
	mul.wide.s32 	%rd43, %r18, 4;
	add.s64 	%rd44, %rd37, %rd43;
	ld.global.f32 	%f57, [%rd44];
	fma.rn.f32 	%f67, %f56, %f57, %f55;
	add.s32 	%r39, %r39, 2;
$L__BB0_11:
	and.b32  	%r32, %r19, 1;
	setp.eq.b32 	%p11, %r32, 1;
	not.pred 	%p12, %p11;
	@%p12 bra 	$L__BB0_13;
	add.s32 	%r33, %r39, %r3;
	mul.wide.u32 	%rd45, %r33, 4;
	add.s64 	%rd46, %rd2, %rd45;
	ld.global.f32 	%f58, [%rd46];
	mad.lo.s32 	%r34, %r39, %r18, %r2;
	mul.wide.s32 	%rd47, %r34, 4;
	add.s64 	%rd48, %rd1, %rd47;
	ld.global.f32 	%f59, [%rd48];
	fma.rn.f32 	%f67, %f58, %f59, %f67;
$L__BB0_13:
	mad.lo.s32 	%r35, %r18, %r1, %r2;
	cvta.to.global.u64 	%rd49, %rd6;
	mul.wide.s32 	%rd50, %r35, 4;
	add.s64 	%rd51, %rd49, %rd50;
	st.global.f32 	[%rd51], %f67;
$L__BB0_14:
	ret;

}
	// .globl	_Z16matmul_row_majorPfS_S_iii
.visible .entry _Z16matmul_row_majorPfS_S_iii(
	.param .u64 .ptr .align 1 _Z16matmul_row_majorPfS_S_iii_param_0,
	.param .u64 .ptr .align 1 _Z16matmul_row_majorPfS_S_iii_param_1,
	.param .u64 .ptr .align 1 _Z16matmul_row_majorPfS_S_iii_param_2,
	.param .u32 _Z16matmul_row_majorPfS_S_iii_param_3,
	.param .u32 _Z16matmul_row_majorPfS_S_iii_param_4,
	.param .u32 _Z16matmul_row_majorPfS_S_iii_param_5
)
{
	.reg .pred 	%p<12>;
	.reg .b32 	%r<43>;
	.reg .b32 	%f<63>;
	.reg .b64 	%rd<13>;
	// demoted variable
	.shared .align 4 .b8 _ZZ16matmul_row_majorPfS_S_iiiE4Asub[1024];
	// demoted variable
	.shared .align 4 .b8 _ZZ16matmul_row_majorPfS_S_iiiE4Bsub[1024];
	ld.param.u64 	%rd3, [_Z16matmul_row_majorPfS_S_iii_param_0];
	ld.param.u64 	%rd4, [_Z16matmul_row_majorPfS_S_iii_param_1];
	ld.param.u64 	%rd5, [_Z16matmul_row_majorPfS_S_iii_param_2];
	ld.param.u32 	%r24, [_Z16matmul_row_majorPfS_S_iii_param_3];
	ld.param.u32 	%r25, [_Z16matmul_row_majorPfS_S_iii_param_4];
	ld.param.u32 	%r26, [_Z16matmul_row_majorPfS_S_iii_param_5];
	mov.u32 	%r27, %ctaid.y;
	shl.b32 	%r28, %r27, 4;
	mov.u32 	%r40, %tid.y;
	add.s32 	%r2, %r28, %r40;
	mov.u32 	%r29, %ctaid.x;
	shl.b32 	%r3, %r29, 4;
	mov.u32 	%r38, %tid.x;
	add.s32 	%r5, %r3, %r38;
	setp.lt.s32 	%p1, %r26, 1;
	mov.f32 	%f62, 0f00000000;
	@%p1 bra 	$L__BB1_7;
	add.s32 	%r30, %r26, 15;
	shr.u32 	%r31, %r30, 4;
	shl.b32 	%r32, %r40, 6;
	mov.u32 	%r33, _ZZ16matmul_row_majorPfS_S_iiiE4Asub;
	add.s32 	%r6, %r33, %r32;
	shl.b32 	%r34, %r38, 2;
	add.s32 	%r7, %r6, %r34;
	mov.u32 	%r35, _ZZ16matmul_row_majorPfS_S_iiiE4Bsub;
	add.s32 	%r9, %r35, %r34;
	add.s32 	%r8, %r9, %r32;
	neg.s32 	%r42, %r31;
	mad.lo.s32 	%r36, %r40, %r25, %r38;
	add.s32 	%r41, %r36, %r3;
	shl.b32 	%r12, %r25, 4;
	mad.lo.s32 	%r39, %r26, %r2, %r38;
	cvta.to.global.u64 	%rd1, %rd3;
	cvta.to.global.u64 	%rd2, %rd4;
	mov.f32 	%f62, 0f00000000;
$L__BB1_2:
	setp.ge.s32 	%p2, %r2, %r24;
	setp.ge.u32 	%p3, %r38, %r26;
	mov.f32 	%f60, 0f00000000;
	or.pred  	%p4, %p2, %p3;
	@%p4 bra 	$L__BB1_4;
	mul.wide.u32 	%rd6, %r39, 4;
	add.s64 	%rd7, %rd1, %rd6;
	ld.global.f32 	%f60, [%rd7];
$L__BB1_4:
	setp.ge.s32 	%p5, %r5, %r25;
	st.shared.f32 	[%r7], %f60;
	setp.ge.u32 	%p6, %r40, %r26;
	mov.f32 	%f61, 0f00000000;
	or.pred  	%p7, %p5, %p6;
	@%p7 bra 	$L__BB1_6;
	mul.wide.u32 	%rd8, %r41, 4;
	add.s64 	%rd9, %rd2, %rd8;
	ld.global.f32 	%f61, [%rd9];
$L__BB1_6:
	st.shared.f32 	[%r8], %f61;
	bar.sync 	0;
	ld.shared.f32 	%f12, [%r6];
	ld.shared.f32 	%f13, [%r9];
	fma.rn.f32 	%f14, %f12, %f13, %f62;
	ld.shared.f32 	%f15, [%r6+4];
	ld.shared.f32 	%f16, [%r9+64];
	fma.rn.f32 	%f17, %f15, %f16, %f14;
	ld.shared.f32 	%f18, [%r6+8];
	ld.shared.f32 	%f19, [%r9+128];
	fma.rn.f32 	%f20, %f18, %f19, %f17;
	ld.shared.f32 	%f21, [%r6+12];
	ld.shared.f32 	%f22, [%r9+192];
	fma.rn.f32 	%f23, %f21, %f22, %f20;
	ld.shared.f32 	%f24, [%r6+16];
	ld.shared.f32 	%f25, [%r9+256];
	fma.rn.f32 	%f26, %f24, %f25, %f23;
	ld.shared.f32 	%f27, [%r6+20];
	ld.shared.f32 	%f28, [%r9+320];
	fma.rn.f32 	%f29, %f27, %f28, %f26;
	ld.shared.f32 	%f30, [%r6+24];
	ld.shared.f32 	%f31, [%r9+384];
	fma.rn.f32 	%f32, %f30, %f31, %f29;
	ld.shared.f32 	%f33, [%r6+28];
	ld.shared.f32 	%f34, [%r9+448];
	fma.rn.f32 	%f35, %f33, %f34, %f32;
	ld.shared.f32 	%f36, [%r6+32];
	ld.shared.f32 	%f37, [%r9+512];
	fma.rn.f32 	%f38, %f36, %f37, %f35;
	ld.shared.f32 	%f39, [%r6+36];
	ld.shared.f32 	%f40, [%r9+576];
	fma.rn.f32 	%f41, %f39, %f40, %f38;
	ld.shared.f32 	%f42, [%r6+40];
	ld.shared.f32 	%f43, [%r9+640];
	fma.rn.f32 	%f44, %f42, %f43, %f41;
	ld.shared.f32 	%f45, [%r6+44];
	ld.shared.f32 	%f46, [%r9+704];
	fma.rn.f32 	%f47, %f45, %f46, %f44;
	ld.shared.f32 	%f48, [%r6+48];
	ld.shared.f32 	%f49, [%r9+768];
	fma.rn.f32 	%f50, %f48, %f49, %f47;
	ld.shared.f32 	%f51, [%r6+52];
	ld.shared.f32 	%f52, [%r9+832];
	fma.rn.f32 	%f53, %f51, %f52, %f50;
	ld.shared.f32 	%f54, [%r6+56];
	ld.shared.f32 	%f55, [%r9+896];
	fma.rn.f32 	%f56, %f54, %f55, %f53;
	ld.shared.f32 	%f57, [%r6+60];
	ld.shared.f32 	%f58, [%r9+960];
	fma.rn.f32 	%f62, %f57, %f58, %f56;
	bar.sync 	0;
	add.s32 	%r42, %r42, 1;
	setp.ne.s32 	%p8, %r42, 0;
	add.s32 	%r41, %r41, %r12;
	add.s32 	%r40, %r40, 16;
	add.s32 	%r39, %r39, 16;
	add.s32 	%r38, %r38, 16;
	@%p8 bra 	$L__BB1_2;
$L__BB1_7:
	setp.ge.s32 	%p9, %r2, %r24;
	setp.ge.s32 	%p10, %r5, %r25;
	or.pred  	%p11, %p9, %p10;
	@%p11 bra 	$L__BB1_9;
	mad.lo.s32 	%r37, %r25, %r2, %r5;
	cvta.to.global.u64 	%rd10, %rd5;
	mul.wide.s32 	%rd11, %r37, 4;
	add.s64 	%rd12, %rd10, %rd11;
	st.global.f32 	[%rd12], %f62;
$L__BB1_9:
	ret;

}
	// .globl	_Z14matmul_groupedPfS_S_iii
.visible .entry _Z14matmul_groupedPfS_S_iii(
	.param .u64 .ptr .align 1 _Z14matmul_groupedPfS_S_iii_param_0,
	.param .u64 .ptr .align 1 _Z14matmul_groupedPfS_S_iii_param_1,
	.param .u64 .ptr .align 1 _Z14matmul_groupedPfS_S_iii_param_2,
	.param .u32 _Z14matmul_groupedPfS_S_iii_param_3,
	.param .u32 _Z14matmul_groupedPfS_S_iii_param_4,
	.param .u32 _Z14matmul_groupedPfS_S_iii_param_5
)
{
	.reg .pred 	%p<12>;
	.reg .b32 	%r<51>;
	.reg .b32 	%f<63>;
	.reg .b64 	%rd<13>;
	// demoted variable
	.shared .align 4 .b8 _ZZ14matmul_groupedPfS_S_iiiE4Asub[1024];
	// demoted variable
	.shared .align 4 .b8 _ZZ14matmul_groupedPfS_S_iiiE4Bsub[1024];
	ld.param.u64 	%rd3, [_Z14matmul_groupedPfS_S_iii_param_0];
	ld.param.u64 	%rd4, [_Z14matmul_groupedPfS_S_iii_param_1];
	ld.param.u64 	%rd5, [_Z14matmul_groupedPfS_S_iii_param_2];
	ld.param.u32 	%r24, [_Z14matmul_groupedPfS_S_iii_param_3];
	ld.param.u32 	%r25, [_Z14matmul_groupedPfS_S_iii_param_4];
	ld.param.u32 	%r26, [_Z14matmul_groupedPfS_S_iii_param_5];
	mov.u32 	%r27, %ctaid.x;
	mov.u32 	%r28, %tid.z;
	shr.s32 	%r29, %r25, 31;
	shr.u32 	%r30, %r29, 28;
	add.s32 	%r31, %r25, %r30;
	shr.s32 	%r32, %r31, 4;
	div.s32 	%r33, %r27, %r32;
	mad.lo.s32 	%r34, %r33, 3, %r28;
	mul.lo.s32 	%r35, %r33, %r32;
	sub.s32 	%r36, %r27, %r35;
	shl.b32 	%r37, %r34, 4;
	mov.u32 	%r48, %tid.y;
	add.s32 	%r2, %r37, %r48;
	shl.b32 	%r3, %r36, 4;
	mov.u32 	%r46, %tid.x;
	add.s32 	%r5, %r3, %r46;
	setp.lt.s32 	%p1, %r26, 1;
	mov.f32 	%f62, 0f00000000;
	@%p1 bra 	$L__BB2_7;
	add.s32 	%r38, %r26, 15;
	shr.u32 	%r39, %r38, 4;
	shl.b32 	%r40, %r48, 6;
	mov.u32 	%r41, _ZZ14matmul_groupedPfS_S_iiiE4Asub;
	add.s32 	%r6, %r41, %r40;
	shl.b32 	%r42, %r46, 2;
	add.s32 	%r7, %r6, %r42;
	mov.u32 	%r43, _ZZ14matmul_groupedPfS_S_iiiE4Bsub;
	add.s32 	%r9, %r43, %r42;
	add.s32 	%r8, %r9, %r40;
	neg.s32 	%r50, %r39;
	mad.lo.s32 	%r44, %r48, %r25, %r46;
	add.s32 	%r49, %r44, %r3;
	shl.b32 	%r12, %r25, 4;
	mad.lo.s32 	%r47, %r2, %r26, %r46;
	cvta.to.global.u64 	%rd1, %rd3;
	cvta.to.global.u64 	%rd2, %rd4;
	mov.f32 	%f62, 0f00000000;
$L__BB2_2:
	setp.ge.s32 	%p2, %r2, %r24;
	setp.ge.u32 	%p3, %r46, %r26;
	mov.f32 	%f60, 0f00000000;
	or.pred  	%p4, %p2, %p3;
	@%p4 bra 	$L__BB2_4;
	mul.wide.u32 	%rd6, %r47, 4;
	add.s64 	%rd7, %rd1, %rd6;
	ld.global.f32 	%f60, [%rd7];
$L__BB2_4:
	setp.ge.s32 	%p5, %r5, %r25;
	st.shared.f32 	[%r7], %f60;
	setp.ge.u32 	%p6, %r48, %r26;
	mov.f32 	%f61, 0f00000000;
	or.pred  	%p7, %p6, %p5;
	@%p7 bra 	$L__BB2_6;
	mul.wide.u32 	%rd8, %r49, 4;
	add.s64 	%rd9, %rd2, %rd8;
	ld.global.f32 	%f61, [%rd9];
$L__BB2_6:
	st.shared.f32 	[%r8], %f61;
	bar.sync 	0;
	ld.shared.f32 	%f12, [%r6];
	ld.shared.f32 	%f13, [%r9];
	fma.rn.f32 	%f14, %f12, %f13, %f62;
	ld.shared.f32 	%f15, [%r6+4];
	ld.shared.f32 	%f16, [%r9+64];
	fma.rn.f32 	%f17, %f15, %f16, %f14;
	ld.shared.f32 	%f18, [%r6+8];
	ld.shared.f32 	%f19, [%r9+128];
	fma.rn.f32 	%f20, %f18, %f19, %f17;
	ld.shared.f32 	%f21, [%r6+12];
	ld.shared.f32 	%f22, [%r9+192];
	fma.rn.f32 	%f23, %f21, %f22, %f20;
	ld.shared.f32 	%f24, [%r6+16];
	ld.shared.f32 	%f25, [%r9+256];
	fma.rn.f32 	%f26, %f24, %f25, %f23;
	ld.shared.f32 	%f27, [%r6+20];
	ld.shared.f32 	%f28, [%r9+320];
	fma.rn.f32 	%f29, %f27, %f28, %f26;
	ld.shared.f32 	%f30, [%r6+24];
	ld.shared.f32 	%f31, [%r9+384];
	fma.rn.f32 	%f32, %f30, %f31, %f29;
	ld.shared.f32 	%f33, [%r6+28];
	ld.shared.f32 	%f34, [%r9+448];
	fma.rn.f32 	%f35, %f33, %f34, %f32;
	ld.shared.f32 	%f36, [%r6+32];
	ld.shared.f32 	%f37, [%r9+512];
	fma.rn.f32 	%f38, %f36, %f37, %f35;
	ld.shared.f32 	%f39, [%r6+36];
	ld.shared.f32 	%f40, [%r9+576];
	fma.rn.f32 	%f41, %f39, %f40, %f38;
	ld.shared.f32 	%f42, [%r6+40];
	ld.shared.f32 	%f43, [%r9+640];
	fma.rn.f32 	%f44, %f42, %f43, %f41;
	ld.shared.f32 	%f45, [%r6+44];
	ld.shared.f32 	%f46, [%r9+704];
	fma.rn.f32 	%f47, %f45, %f46, %f44;
	ld.shared.f32 	%f48, [%r6+48];
	ld.shared.f32 	%f49, [%r9+768];
	fma.rn.f32 	%f50, %f48, %f49, %f47;
	ld.shared.f32 	%f51, [%r6+52];
	ld.shared.f32 	%f52, [%r9+832];
	fma.rn.f32 	%f53, %f51, %f52, %f50;
	ld.shared.f32 	%f54, [%r6+56];
	ld.shared.f32 	%f55, [%r9+896];
	fma.rn.f32 	%f56, %f54, %f55, %f53;
	ld.shared.f32 	%f57, [%r6+60];
	ld.shared.f32 	%f58, [%r9+960];
	fma.rn.f32 	%f62, %f57, %f58, %f56;
	bar.sync 	0;
	add.s32 	%r50, %r50, 1;
	setp.ne.s32 	%p8, %r50, 0;
	add.s32 	%r49, %r49, %r12;
	add.s32 	%r48, %r48, 16;
	add.s32 	%r47, %r47, 16;
	add.s32 	%r46, %r46, 16;
	@%p8 bra 	$L__BB2_2;
$L__BB2_7:
	setp.ge.s32 	%p9, %r2, %r24;
	setp.ge.s32 	%p10, %r5, %r25;
	or.pred  	%p11, %p9, %p10;
	@%p11 bra 	$L__BB2_9;
	mad.lo.s32 	%r45, %r2, %r25, %r5;
	cvta.to.global.u64 	%rd10, %rd5;
	mul.wide.s32 	%rd11, %r45, 4;
	add.s64 	%rd12, %rd10, %rd11;
	st.global.f32 	[%rd12], %f62;
$L__BB2_9:
	ret;

}


// ===== COMPILED SASS (sm_100) =====

	.target	sm_100

	.elftype	@"ET_EXEC"


//--------------------- .note.nv.tkinfo           --------------------------
	.section	.note.nv.tkinfo,"",@"SHT_NOTE"
	.sectionflags	@"SHF_NOTE_NV_TKINFO"
	.tkinfo
        /*0018*/ 	.word	0x00000002
        /*0030*/ 	.string	""
        /*0030*/ 	.string	"ptxas"
        /*0030*/ 	.string	"Cuda compilation tools, release 13.0, V13.0.88"
        /*0030*/ 	.string	"Build cuda_13.0.r13.0/compiler.36424714_0"
        /*0030*/ 	.string	"-arch sm_100 -m 64 "



//--------------------- .note.nv.cuinfo           --------------------------
	.section	.note.nv.cuinfo,"",@"SHT_NOTE"
	.sectionflags	@"SHF_NOTE_NV_CUINFO"
        /*0018*/ 	.short	0x0002
        /*001a*/ 	.short	0x0064
        /*001c*/ 	.short	0x0082
	.zero		2


//--------------------- .nv.info                  --------------------------
	.section	.nv.info,"",@"SHT_CUDA_INFO"
	.align	4


	//----- nvinfo : EIATTR_REGCOUNT
	.align		4
        /*0000*/ 	.byte	0x04, 0x2f
        /*0002*/ 	.short	(.L_1 - .L_0)
	.align		4
.L_0:
        /*0004*/ 	.word	index@(_Z12matmul_naivePfS_S_iii)
        /*0008*/ 	.word	0x00000020


	//----- nvinfo : EIATTR_FRAME_SIZE
	.align		4
.L_1:
        /*000c*/ 	.byte	0x04, 0x11
        /*000e*/ 	.short	(.L_3 - .L_2)
	.align		4
.L_2:
        /*0010*/ 	.word	index@(_Z12matmul_naivePfS_S_iii)
        /*0014*/ 	.word	0x00000000


	//----- nvinfo : EIATTR_REGCOUNT
	.align		4
.L_3:
        /*0018*/ 	.byte	0x04, 0x2f
        /*001a*/ 	.short	(.L_5 - .L_4)
	.align		4
.L_4:
        /*001c*/ 	.word	index@(_Z16matmul_row_majorPfS_S_iii)
        /*0020*/ 	.word	0x00000020


	//----- nvinfo : EIATTR_FRAME_SIZE
	.align		4
.L_5:
        /*0024*/ 	.byte	0x04, 0x11
        /*0026*/ 	.short	(.L_7 - .L_6)
	.align		4
.L_6:
        /*0028*/ 	.word	index@(_Z16matmul_row_majorPfS_S_iii)
        /*002c*/ 	.word	0x00000000


	//----- nvinfo : EIATTR_REGCOUNT
	.align		4
.L_7:
        /*0030*/ 	.byte	0x04, 0x2f
        /*0032*/ 	.short	(.L_9 - .L_8)
	.align		4
.L_8:
        /*0034*/ 	.word	index@(_Z14matmul_groupedPfS_S_iii)
        /*0038*/ 	.word	0x00000020


	//----- nvinfo : EIATTR_FRAME_SIZE
	.align		4
.L_9:
        /*003c*/ 	.byte	0x04, 0x11
        /*003e*/ 	.short	(.L_11 - .L_10)
	.align		4
.L_10:
        /*0040*/ 	.word	index@(_Z14matmul_groupedPfS_S_iii)
        /*0044*/ 	.word	0x00000000


	//----- nvinfo : EIATTR_MIN_STACK_SIZE
	.align		4
.L_11:
        /*0048*/ 	.byte	0x04, 0x12
        /*004a*/ 	.short	(.L_13 - .L_12)
	.align		4
.L_12:
        /*004c*/ 	.word	index@(_Z14matmul_groupedPfS_S_iii)
        /*0050*/ 	.word	0x00000000


	//----- nvinfo : EIATTR_MIN_STACK_SIZE
	.align		4
.L_13:
        /*0054*/ 	.byte	0x04, 0x12
        /*0056*/ 	.short	(.L_15 - .L_14)
	.align		4
.L_14:
        /*0058*/ 	.word	index@(_Z16matmul_row_majorPfS_S_iii)
        /*005c*/ 	.word	0x00000000


	//----- nvinfo : EIATTR_MIN_STACK_SIZE
	.align		4
.L_15:
        /*0060*/ 	.byte	0x04, 0x12
        /*0062*/ 	.short	(.L_17 - .L_16)
	.align		4
.L_16:
        /*0064*/ 	.word	index@(_Z12matmul_naivePfS_S_iii)
        /*0068*/ 	.word	0x00000000
.L_17:


//--------------------- .nv.compat                --------------------------
	.section	.nv.compat,"",@"SHT_CUDA_COMPAT_INFO"
	.align	4
        /*0000*/ 	.byte	0x02, 0x09, 0x00, 0x00, 0x02, 0x02, 0x01, 0x00, 0x02, 0x05, 0x05, 0x00, 0x03, 0x07, 0x01, 0x01
        /*0010*/ 	.byte	0x02, 0x03, 0x00, 0x00, 0x02, 0x06, 0x01, 0x00, 0x04, 0x0b, 0x08, 0x00, 0x09, 0x00, 0x00, 0x00
        /*0020*/ 	.byte	0x00, 0x00, 0x00, 0x00


//--------------------- .nv.info._Z14matmul_groupedPfS_S_iii --------------------------
	.section	.nv.info._Z14matmul_groupedPfS_S_iii,"",@"SHT_CUDA_INFO"
	.sectionflags	@""
	.align	4


	//----- nvinfo : EIATTR_CUDA_API_VERSION
	.align		4
        /*0000*/ 	.byte	0x04, 0x37
        /*0002*/ 	.short	(.L_19 - .L_18)
.L_18:
        /*0004*/ 	.word	0x00000082


	//----- nvinfo : EIATTR_KPARAM_INFO
	.align		4
.L_19:
        /*0008*/ 	.byte	0x04, 0x17
        /*000a*/ 	.short	(.L_21 - .L_20)
.L_20:
        /*000c*/ 	.word	0x00000000
        /*0010*/ 	.short	0x0005
        /*0012*/ 	.short	0x0020
        /*0014*/ 	.byte	0x00, 0xf0, 0x11, 0x00


	//----- nvinfo : EIATTR_KPARAM_INFO
	.align		4
.L_21:
        /*0018*/ 	.byte	0x04, 0x17
        /*001a*/ 	.short	(.L_23 - .L_22)
.L_22:
        /*001c*/ 	.word	0x00000000
        /*0020*/ 	.short	0x0004
        /*0022*/ 	.short	0x001c
        /*0024*/ 	.byte	0x00, 0xf0, 0x11, 0x00


	//----- nvinfo : EIATTR_KPARAM_INFO
	.align		4
.L_23:
        /*0028*/ 	.byte	0x04, 0x17
        /*002a*/ 	.short	(.L_25 - .L_24)
.L_24:
        /*002c*/ 	.word	0x00000000
        /*0030*/ 	.short	0x0003
        /*0032*/ 	.short	0x0018
        /*0034*/ 	.byte	0x00, 0xf0, 0x11, 0x00


	//----- nvinfo : EIATTR_KPARAM_INFO
	.align		4
.L_25:
        /*0038*/ 	.byte	0x04, 0x17
        /*003a*/ 	.short	(.L_27 - .L_26)
.L_26:
        /*003c*/ 	.word	0x00000000
        /*0040*/ 	.short	0x0002
        /*0042*/ 	.short	0x0010
        /*0044*/ 	.byte	0x00, 0xf5, 0x21, 0x00


	//----- nvinfo : EIATTR_KPARAM_INFO
	.align		4
.L_27:
        /*0048*/ 	.byte	0x04, 0x17
        /*004a*/ 	.short	(.L_29 - .L_28)
.L_28:
        /*004c*/ 	.word	0x00000000
        /*0050*/ 	.short	0x0001
        /*0052*/ 	.short	0x0008
        /*0054*/ 	.byte	0x00, 0xf5, 0x21, 0x00


	//----- nvinfo : EIATTR_KPARAM_INFO
	.align		4
.L_29:
        /*0058*/ 	.byte	0x04, 0x17
        /*005a*/ 	.short	(.L_31 - .L_30)
.L_30:
        /*005c*/ 	.word	0x00000000
        /*0060*/ 	.short	0x0000
        /*0062*/ 	.short	0x0000
        /*0064*/ 	.byte	0x00, 0xf5, 0x21, 0x00


	//----- nvinfo : EIATTR_SPARSE_MMA_MASK
	.align		4
.L_31:
        /*0068*/ 	.byte	0x03, 0x50
        /*006a*/ 	.short	0x0000


	//----- nvinfo : EIATTR_MAXREG_COUNT
	.align		4
        /*006c*/ 	.byte	0x03, 0x1b
        /*006e*/ 	.short	0x00ff


	//----- nvinfo : EIATTR_NUM_BARRIERS
	.align		4
        /*0070*/ 	.byte	0x02, 0x4c
        /*0072*/ 	.byte	0x01
	.zero		1


	//----- nvinfo : EIATTR_MERCURY_ISA_VERSION
	.align		4
        /*0074*/ 	.byte	0x03, 0x5f
        /*0076*/ 	.short	0x0101


	//----- nvinfo : EIATTR_VRC_CTA_INIT_COUNT
	.align		4
        /*0078*/ 	.byte	0x02, 0x4a
	.zero		1
	.zero		1


	//----- nvinfo : EIATTR_EXIT_INSTR_OFFSETS
	.align		4
        /*007c*/ 	.byte	0x04, 0x1c
        /*007e*/ 	.short	(.L_33 - .L_32)


	//   ....[0]....
.L_32:
        /*0080*/ 	.word	0x00000800


	//   ....[1]....
        /*0084*/ 	.word	0x00000850


	//----- nvinfo : EIATTR_CBANK_PARAM_SIZE
	.align		4
.L_33:
        /*0088*/ 	.byte	0x03, 0x19
        /*008a*/ 	.short	0x0024


	//----- nvinfo : EIATTR_PARAM_CBANK
	.align		4
        /*008c*/ 	.byte	0x04, 0x0a
        /*008e*/ 	.short	(.L_35 - .L_34)
	.align		4
.L_34:
        /*0090*/ 	.word	index@(.nv.constant0._Z14matmul_groupedPfS_S_iii)
        /*0094*/ 	.short	0x0380
        /*0096*/ 	.short	0x0024


	//----- nvinfo : EIATTR_SW_WAR
	.align		4
.L_35:
        /*0098*/ 	.byte	0x04, 0x36
        /*009a*/ 	.short	(.L_37 - .L_36)
.L_36:
        /*009c*/ 	.word	0x00000008
.L_37:


//--------------------- .nv.info._Z16matmul_row_majorPfS_S_iii --------------------------
	.section	.nv.info._Z16matmul_row_majorPfS_S_iii,"",@"SHT_CUDA_INFO"
	.sectionflags	@""
	.align	4


	//----- nvinfo : EIATTR_CUDA_API_VERSION
	.align		4
        /*0000*/ 	.byte	0x04, 0x37
        /*0002*/ 	.short	(.L_39 - .L_38)
.L_38:
        /*0004*/ 	.word	0x00000082


	//----- nvinfo : EIATTR_KPARAM_INFO
	.align		4
.L_39:
        /*0008*/ 	.byte	0x04, 0x17
        /*000a*/ 	.short	(.L_41 - .L_40)
.L_40:
        /*000c*/ 	.word	0x00000000
        /*0010*/ 	.short	0x0005
        /*0012*/ 	.short	0x0020
        /*0014*/ 	.byte	0x00, 0xf0, 0x11, 0x00


	//----- nvinfo : EIATTR_KPARAM_INFO
	.align		4
.L_41:
        /*0018*/ 	.byte	0x04, 0x17
        /*001a*/ 	.short	(.L_43 - .L_42)
.L_42:
        /*001c*/ 	.word	0x00000000
        /*0020*/ 	.short	0x0004
        /*0022*/ 	.short	0x001c
        /*0024*/ 	.byte	0x00, 0xf0, 0x11, 0x00


	//----- nvinfo : EIATTR_KPARAM_INFO
	.align		4
.L_43:
        /*0028*/ 	.byte	0x04, 0x17
        /*002a*/ 	.short	(.L_45 - .L_44)
.L_44:
        /*002c*/ 	.word	0x00000000
        /*0030*/ 	.short	0x0003
        /*0032*/ 	.short	0x0018
        /*0034*/ 	.byte	0x00, 0xf0, 0x11, 0x00


	//----- nvinfo : EIATTR_KPARAM_INFO
	.align		4
.L_45:
        /*0038*/ 	.byte	0x04, 0x17
        /*003a*/ 	.short	(.L_47 - .L_46)
.L_46:
        /*003c*/ 	.word	0x00000000
        /*0040*/ 	.short	0x0002
        /*0042*/ 	.short	0x0010
        /*0044*/ 	.byte	0x00, 0xf5, 0x21, 0x00


	//----- nvinfo : EIATTR_KPARAM_INFO
	.align		4
.L_47:
        /*0048*/ 	.byte	0x04, 0x17
        /*004a*/ 	.short	(.L_49 - .L_48)
.L_48:
        /*004c*/ 	.word	0x00000000
        /*0050*/ 	.short	0x0001
        /*0052*/ 	.short	0x0008
        /*0054*/ 	.byte	0x00, 0xf5, 0x21, 0x00


	//----- nvinfo : EIATTR_KPARAM_INFO
	.align		4
.L_49:
        /*0058*/ 	.byte	0x04, 0x17
        /*005a*/ 	.short	(.L_51 - .L_50)
.L_50:
        /*005c*/ 	.word	0x00000000
        /*0060*/ 	.short	0x0000
        /*0062*/ 	.short	0x0000
        /*0064*/ 	.byte	0x00, 0xf5, 0x21, 0x00


	//----- nvinfo : EIATTR_SPARSE_MMA_MASK
	.align		4
.L_51:
        /*0068*/ 	.byte	0x03, 0x50
        /*006a*/ 	.short	0x0000


	//----- nvinfo : EIATTR_MAXREG_COUNT
	.align		4
        /*006c*/ 	.byte	0x03, 0x1b
        /*006e*/ 	.short	0x00ff


	//----- nvinfo : EIATTR_NUM_BARRIERS
	.align		4
        /*0070*/ 	.byte	0x02, 0x4c
        /*0072*/ 	.byte	0x01
	.zero		1


	//----- nvinfo : EIATTR_MERCURY_ISA_VERSION
	.align		4
        /*0074*/ 	.byte	0x03, 0x5f
        /*0076*/ 	.short	0x0101


	//----- nvinfo : EIATTR_VRC_CTA_INIT_COUNT
	.align		4
        /*0078*/ 	.byte	0x02, 0x4a
	.zero		1
	.zero		1


	//----- nvinfo : EIATTR_EXIT_INSTR_OFFSETS
	.align		4
        /*007c*/ 	.byte	0x04, 0x1c
        /*007e*/ 	.short	(.L_53 - .L_52)


	//   ....[0]....
.L_52:
        /*0080*/ 	.word	0x000005e0


	//   ....[1]....
        /*0084*/ 	.word	0x00000630


	//----- nvinfo : EIATTR_CBANK_PARAM_SIZE
	.align		4
.L_53:
        /*0088*/ 	.byte	0x03, 0x19
        /*008a*/ 	.short	0x0024


	//----- nvinfo : EIATTR_PARAM_CBANK
	.align		4
        /*008c*/ 	.byte	0x04, 0x0a
        /*008e*/ 	.short	(.L_55 - .L_54)
	.align		4
.L_54:
        /*0090*/ 	.word	index@(.nv.constant0._Z16matmul_row_majorPfS_S_iii)
        /*0094*/ 	.short	0x0380
        /*0096*/ 	.short	0x0024


	//----- nvinfo : EIATTR_SW_WAR
	.align		4
.L_55:
        /*0098*/ 	.byte	0x04, 0x36
        /*009a*/ 	.short	(.L_57 - .L_56)
.L_56:
        /*009c*/ 	.word	0x00000008
.L_57:


//--------------------- .nv.info._Z12matmul_naivePfS_S_iii --------------------------
	.section	.nv.info._Z12matmul_naivePfS_S_iii,"",@"SHT_CUDA_INFO"
	.sectionflags	@""
	.align	4


	//----- nvinfo : EIATTR_CUDA_API_VERSION
	.align		4
        /*0000*/ 	.byte	0x04, 0x37
        /*0002*/ 	.short	(.L_59 - .L_58)
.L_58:
        /*0004*/ 	.word	0x00000082


	//----- nvinfo : EIATTR_KPARAM_INFO
	.align		4
.L_59:
        /*0008*/ 	.byte	0x04, 0x17
        /*000a*/ 	.short	(.L_61 - .L_60)
.L_60:
        /*000c*/ 	.word	0x00000000
        /*0010*/ 	.short	0x0005
        /*0012*/ 	.short	0x0020
        /*0014*/ 	.byte	0x00, 0xf0, 0x11, 0x00


	//----- nvinfo : EIATTR_KPARAM_INFO
	.align		4
.L_61:
        /*0018*/ 	.byte	0x04, 0x17
        /*001a*/ 	.short	(.L_63 - .L_62)
.L_62:
        /*001c*/ 	.word	0x00000000
        /*0020*/ 	.short	0x0004
        /*0022*/ 	.short	0x001c
        /*0024*/ 	.byte	0x00, 0xf0, 0x11, 0x00


	//----- nvinfo : EIATTR_KPARAM_INFO
	.align		4
.L_63:
        /*0028*/ 	.byte	0x04, 0x17
        /*002a*/ 	.short	(.L_65 - .L_64)
.L_64:
        /*002c*/ 	.word	0x00000000
        /*0030*/ 	.short	0x0003
        /*0032*/ 	.short	0x0018
        /*0034*/ 	.byte	0x00, 0xf0, 0x11, 0x00


	//----- nvinfo : EIATTR_KPARAM_INFO
	.align		4
.L_65:
        /*0038*/ 	.byte	0x04, 0x17
        /*003a*/ 	.short	(.L_67 - .L_66)
.L_66:
        /*003c*/ 	.word	0x00000000
        /*0040*/ 	.short	0x0002
        /*0042*/ 	.short	0x0010
        /*0044*/ 	.byte	0x00, 0xf5, 0x21, 0x00


	//----- nvinfo : EIATTR_KPARAM_INFO
	.align		4
.L_67:
        /*0048*/ 	.byte	0x04, 0x17
        /*004a*/ 	.short	(.L_69 - .L_68)
.L_68:
        /*004c*/ 	.word	0x00000000
        /*0050*/ 	.short	0x0001
        /*0052*/ 	.short	0x0008
        /*0054*/ 	.byte	0x00, 0xf5, 0x21, 0x00


	//----- nvinfo : EIATTR_KPARAM_INFO
	.align		4
.L_69:
        /*0058*/ 	.byte	0x04, 0x17
        /*005a*/ 	.short	(.L_71 - .L_70)
.L_70:
        /*005c*/ 	.word	0x00000000
        /*0060*/ 	.short	0x0000
        /*0062*/ 	.short	0x0000
        /*0064*/ 	.byte	0x00, 0xf5, 0x21, 0x00


	//----- nvinfo : EIATTR_SPARSE_MMA_MASK
	.align		4
.L_71:
        /*0068*/ 	.byte	0x03, 0x50
        /*006a*/ 	.short	0x0000


	//----- nvinfo : EIATTR_MAXREG_COUNT
	.align		4
        /*006c*/ 	.byte	0x03, 0x1b
        /*006e*/ 	.short	0x00ff


	//----- nvinfo : EIATTR_MERCURY_ISA_VERSION
	.align		4
        /*0070*/ 	.byte	0x03, 0x5f
        /*0072*/ 	.short	0x0101


	//----- nvinfo : EIATTR_VRC_CTA_INIT_COUNT
	.align		4
        /*0074*/ 	.byte	0x02, 0x4a
	.zero		1
	.zero		1


	//----- nvinfo : EIATTR_EXIT_INSTR_OFFSETS
	.align		4
        /*0078*/ 	.byte	0x04, 0x1c
        /*007a*/ 	.short	(.L_73 - .L_72)


	//   ....[0]....
.L_72:
        /*007c*/ 	.word	0x000000c0


	//   ....[1]....
        /*0080*/ 	.word	0x000008e0


	//----- nvinfo : EIATTR_CBANK_PARAM_SIZE
	.align		4
.L_73:
        /*0084*/ 	.byte	0x03, 0x19
        /*0086*/ 	.short	0x0024


	//----- nvinfo : EIATTR_PARAM_CBANK
	.align		4
        /*0088*/ 	.byte	0x04, 0x0a
        /*008a*/ 	.short	(.L_75 - .L_74)
	.align		4
.L_74:
        /*008c*/ 	.word	index@(.nv.constant0._Z12matmul_naivePfS_S_iii)
        /*0090*/ 	.short	0x0380
        /*0092*/ 	.short	0x0024


	//----- nvinfo : EIATTR_SW_WAR
	.align		4
.L_75:
        /*0094*/ 	.byte	0x04, 0x36
        /*0096*/ 	.short	(.L_77 - .L_76)
.L_76:
        /*0098*/ 	.word	0x00000008
.L_77:


//--------------------- .nv.callgraph             --------------------------
	.section	.nv.callgraph,"",@"SHT_CUDA_CALLGRAPH"
	.align	4
	.sectionentsize	8
	.align		4
        /*0000*/ 	.word	0x00000000
	.align		4
        /*0004*/ 	.word	0xffffffff
	.align		4
        /*0008*/ 	.word	0x00000000
	.align		4
        /*000c*/ 	.word	0xfffffffe
	.align		4
        /*0010*/ 	.word	0x00000000
	.align		4
        /*0014*/ 	.word	0xfffffffd
	.align		4
        /*0018*/ 	.word	0x00000000
	.align		4
        /*001c*/ 	.word	0xfffffffc


//--------------------- .text._Z14matmul_groupedPfS_S_iii --------------------------
	.section	.text._Z14matmul_groupedPfS_S_iii,"ax",@progbits
	.align	128
        .global         _Z14matmul_groupedPfS_S_iii
        .type           _Z14matmul_groupedPfS_S_iii,@function
        .size           _Z14matmul_groupedPfS_S_iii,(.L_x_11 - _Z14matmul_groupedPfS_S_iii)
        .other          _Z14matmul_groupedPfS_S_iii,@"STO_CUDA_ENTRY STV_DEFAULT"
_Z14matmul_groupedPfS_S_iii:
.text._Z14matmul_groupedPfS_S_iii:
[----:B------:R-:W-:Y:S01]  /*0000*/  LDC R1, c[0x0][0x37c] ;  /* 0x0000df00ff017b82 */ /* 0x000fe20000000800 */
[----:B------:R-:W0:Y:S01]  /*0010*/  LDCU UR4, c[0x0][0x39c] ;  /* 0x00007380ff0477ac */ /* 0x000e220008000800 */
[----:B------:R-:W1:Y:S01]  /*0020*/  S2R R7, SR_CTAID.X ;  /* 0x0000000000077919 */ /* 0x000e620000002500 */
[----:B------:R-:W-:Y:S01]  /*0030*/  IMAD.MOV.U32 R21, RZ, RZ, RZ ;  /* 0x000000ffff157224 */ /* 0x000fe200078e00ff */
[----:B------:R-:W2:Y:S01]  /*0040*/  LDCU UR10, c[0x0][0x3a0] ;  /* 0x00007400ff0a77ac */ /* 0x000ea20008000800 */
[----:B------:R-:W3:Y:S01]  /*0050*/  S2R R14, SR_TID.Y ;  /* 0x00000000000e7919 */ /* 0x000ee20000002200 */
[----:B------:R-:W4:Y:S01]  /*0060*/  LDCU.64 UR8, c[0x0][0x358] ;  /* 0x00006b00ff0877ac */ /* 0x000f220008000a00 */
[----:B0-----:R-:W-:-:S04]  /*0070*/  MOV R0, UR4 ;  /* 0x0000000400007c02 */ /* 0x001fc80008000f00 */
[----:B------:R-:W-:Y:S01]  /*0080*/  SHF.R.S32.HI R3, RZ, 0x1f, R0 ;  /* 0x0000001fff037819 */ /* 0x000fe20000011400 */
[----:B--2---:R-:W-:-:S03]  /*0090*/  UISETP.GE.AND UP0, UPT, UR10, 0x1, UPT ;  /* 0x000000010a00788c */ /* 0x004fc6000bf06270 */
[----:B------:R-:W-:-:S04]  /*00a0*/  LEA.HI R3, R3, R0, RZ, 0x4 ;  /* 0x0000000003037211 */ /* 0x000fc800078f20ff */
[----:B------:R-:W-:Y:S02]  /*00b0*/  SHF.R.S32.HI R4, RZ, 0x4, R3 ;  /* 0x00000004ff047819 */ /* 0x000fe40000011403 */
[----:B-1----:R-:W-:Y:S02]  /*00c0*/  IABS R8, R7 ;  /* 0x0000000700087213 */ /* 0x002fe40000000000 */
[-C--:B------:R-:W-:Y:S02]  /*00d0*/  IABS R9, R4.reuse ;  /* 0x0000000400097213 */ /* 0x080fe40000000000 */
[----:B------:R-:W-:Y:S02]  /*00e0*/  IABS R10, R4 ;  /* 0x00000004000a7213 */ /* 0x000fe40000000000 */
[----:B------:R-:W0:Y:S08]  /*00f0*/  I2F.RP R5, R9 ;  /* 0x0000000900057306 */ /* 0x000e300000209400 */
[----:B0-----:R-:W0:Y:S02]  /*0100*/  MUFU.RCP R5, R5 ;  /* 0x0000000500057308 */ /* 0x001e240000001000 */
[----:B0-----:R-:W-:-:S02]  /*0110*/  VIADD R2, R5, 0xffffffe ;  /* 0x0ffffffe05027836 */ /* 0x001fc40000000000 */
[----:B------:R-:W-:-:S04]  /*0120*/  IMAD.MOV R5, RZ, RZ, -R10 ;  /* 0x000000ffff057224 */ /* 0x000fc800078e0a0a */
[----:B------:R0:W1:Y:S02]  /*0130*/  F2I.FTZ.U32.TRUNC.NTZ R3, R2 ;  /* 0x0000000200037305 */ /* 0x000064000021f000 */
[----:B0-----:R-:W-:Y:S01]  /*0140*/  HFMA2 R2, -RZ, RZ, 0, 0 ;  /* 0x00000000ff027431 */ /* 0x001fe200000001ff */
[----:B-1----:R-:W-:-:S05]  /*0150*/  IADD3 R6, PT, PT, RZ, -R3, RZ ;  /* 0x80000003ff067210 */ /* 0x002fca0007ffe0ff */
[----:B------:R-:W-:Y:S02]  /*0160*/  IMAD R11, R6, R9, RZ ;  /* 0x00000009060b7224 */ /* 0x000fe400078e02ff */
[----:B------:R-:W-:Y:S02]  /*0170*/  IMAD.MOV.U32 R6, RZ, RZ, R8 ;  /* 0x000000ffff067224 */ /* 0x000fe400078e0008 */
[----:B------:R-:W-:-:S06]  /*0180*/  IMAD.HI.U32 R3, R3, R11, R2 ;  /* 0x0000000b03037227 */ /* 0x000fcc00078e0002 */
[----:B------:R-:W-:-:S04]  /*0190*/  IMAD.HI.U32 R3, R3, R6, RZ ;  /* 0x0000000603037227 */ /* 0x000fc800078e00ff */
[----:B------:R-:W-:Y:S01]  /*01a0*/  IMAD R2, R3, R5, R6 ;  /* 0x0000000503027224 */ /* 0x000fe200078e0206 */
[----:B------:R-:W-:Y:S01]  /*01b0*/  LOP3.LUT R6, R7, R4, RZ, 0x3c, !PT ;  /* 0x0000000407067212 */ /* 0x000fe200078e3cff */
[----:B------:R-:W0:Y:S03]  /*01c0*/  S2R R5, SR_TID.X ;  /* 0x0000000000057919 */ /* 0x000e260000002100 */
[----:B------:R-:W-:Y:S02]  /*01d0*/  ISETP.GT.U32.AND P2, PT, R9, R2, PT ;  /* 0x000000020900720c */ /* 0x000fe40003f44070 */
[----:B------:R-:W-:-:S11]  /*01e0*/  ISETP.GE.AND P1, PT, R6, RZ, PT ;  /* 0x000000ff0600720c */ /* 0x000fd60003f26270 */
[-C--:B------:R-:W-:Y:S02]  /*01f0*/  @!P2 IADD3 R2, PT, PT, R2, -R9.reuse, RZ ;  /* 0x800000090202a210 */ /* 0x080fe40007ffe0ff */
[----:B------:R-:W-:Y:S02]  /*0200*/  @!P2 IADD3 R3, PT, PT, R3, 0x1, RZ ;  /* 0x000000010303a810 */ /* 0x000fe40007ffe0ff */
[----:B------:R-:W-:Y:S02]  /*0210*/  ISETP.GE.U32.AND P0, PT, R2, R9, PT ;  /* 0x000000090200720c */ /* 0x000fe40003f06070 */
[----:B------:R-:W1:Y:S01]  /*0220*/  S2R R2, SR_TID.Z ;  /* 0x0000000000027919 */ /* 0x000e620000002300 */
[----:B------:R-:W-:-:S10]  /*0230*/  ISETP.NE.AND P2, PT, R4, RZ, PT ;  /* 0x000000ff0400720c */ /* 0x000fd40003f45270 */
[----:B------:R-:W-:-:S05]  /*0240*/  @P0 VIADD R3, R3, 0x1 ;  /* 0x0000000103030836 */ /* 0x000fca0000000000 */
[----:B------:R-:W-:Y:S02]  /*0250*/  @!P1 IADD3 R3, PT, PT, -R3, RZ, RZ ;  /* 0x000000ff03039210 */ /* 0x000fe40007ffe1ff */
[----:B------:R-:W-:-:S04]  /*0260*/  @!P2 LOP3.LUT R3, RZ, R4, RZ, 0x33, !PT ;  /* 0x00000004ff03a212 */ /* 0x000fc800078e33ff */
[----:B------:R-:W-:-:S05]  /*0270*/  IADD3 R6, PT, PT, -R3, RZ, RZ ;  /* 0x000000ff03067210 */ /* 0x000fca0007ffe1ff */
[----:B------:R-:W-:Y:S02]  /*0280*/  IMAD R6, R4, R6, R7 ;  /* 0x0000000604067224 */ /* 0x000fe400078e0207 */
[----:B-1----:R-:W-:-:S03]  /*0290*/  IMAD R2, R3, 0x3, R2 ;  /* 0x0000000303027824 */ /* 0x002fc600078e0202 */
[----:B0-----:R-:W-:Y:S02]  /*02a0*/  LEA R13, R6, R5, 0x4 ;  /* 0x00000005060d7211 */ /* 0x001fe400078e20ff */
[----:B---3--:R-:W-:Y:S01]  /*02b0*/  LEA R2, R2, R14, 0x4 ;  /* 0x0000000e02027211 */ /* 0x008fe200078e20ff */
[----:B----4-:R-:W-:Y:S06]  /*02c0*/  BRA.U !UP0, `(.L_x_0) ;  /* 0x0000000508407547 */ /* 0x010fec000b800000 */
[----:B------:R-:W0:Y:S01]  /*02d0*/  S2UR UR7, SR_CgaCtaId ;  /* 0x00000000000779c3 */ /* 0x000e220000008800 */
[----:B------:R-:W-:Y:S01]  /*02e0*/  UMOV UR5, 0x400 ;  /* 0x0000040000057882 */ /* 0x000fe20000000000 */
[----:B------:R-:W-:Y:S01]  /*02f0*/  IMAD.MOV.U32 R3, RZ, RZ, R5 ;  /* 0x000000ffff037224 */ /* 0x000fe200078e0005 */
[----:B------:R-:W-:Y:S01]  /*0300*/  UIADD3 UR6, UPT, UPT, UR5, 0x400, URZ ;  /* 0x0000040005067890 */ /* 0x000fe2000fffe0ff */
[----:B------:R-:W-:Y:S01]  /*0310*/  MOV R21, RZ ;  /* 0x000000ff00157202 */ /* 0x000fe20000000f00 */
[----:B------:R-:W-:Y:S01]  /*0320*/  UIADD3 UR4, UPT, UPT, UR10, 0xf, URZ ;  /* 0x0000000f0a047890 */ /* 0x000fe2000fffe0ff */
[--C-:B------:R-:W-:Y:S01]  /*0330*/  IMAD R19, R14, R0, R3.reuse ;  /* 0x000000000e137224 */ /* 0x100fe200078e0203 */
[----:B------:R-:W1:Y:S01]  /*0340*/  LDCU UR12, c[0x0][0x3a0] ;  /* 0x00007400ff0c77ac */ /* 0x000e620008000800 */
[----:B------:R-:W2:Y:S01]  /*0350*/  LDC R15, c[0x0][0x39c] ;  /* 0x0000e700ff0f7b82 */ /* 0x000ea20000000800 */
[----:B------:R-:W-:Y:S01]  /*0360*/  IMAD R12, R2, UR10, R3 ;  /* 0x0000000a020c7c24 */ /* 0x000fe2000f8e0203 */
[----:B------:R-:W-:Y:S01]  /*0370*/  USHF.R.U32.HI UR4, URZ, 0x4, UR4 ;  /* 0x00000004ff047899 */ /* 0x000fe20008011604 */
[----:B------:R-:W-:Y:S01]  /*0380*/  LEA R19, R6, R19, 0x4 ;  /* 0x0000001306137211 */ /* 0x000fe200078e20ff */
[----:B------:R-:W3:Y:S02]  /*0390*/  LDCU UR11, c[0x0][0x398] ;  /* 0x00007300ff0b77ac */ /* 0x000ee40008000800 */
[----:B------:R-:W-:-:S02]  /*03a0*/  UIADD3 UR4, UPT, UPT, -UR4, URZ, URZ ;  /* 0x000000ff04047290 */ /* 0x000fc4000fffe1ff */
[----:B0-----:R-:W-:Y:S02]  /*03b0*/  ULEA UR5, UR7, UR5, 0x18 ;  /* 0x0000000507057291 */ /* 0x001fe4000f8ec0ff */
[----:B------:R-:W-:-:S04]  /*03c0*/  ULEA UR6, UR7, UR6, 0x18 ;  /* 0x0000000607067291 */ /* 0x000fc8000f8ec0ff */
[----:B------:R-:W-:Y:S02]  /*03d0*/  LEA R18, R14, UR5, 0x6 ;  /* 0x000000050e127c11 */ /* 0x000fe4000f8e30ff */
[----:B------:R-:W-:-:S03]  /*03e0*/  LEA R17, R3, UR6, 0x2 ;  /* 0x0000000603117c11 */ /* 0x000fc6000f8e10ff */
[----:B------:R-:W-:Y:S01]  /*03f0*/  IMAD R20, R3, 0x4, R18 ;  /* 0x0000000403147824 */ /* 0x000fe200078e0212 */
[----:B-1-3--:R-:W-:-:S07]  /*0400*/  LEA R16, R14, R17, 0x6 ;  /* 0x000000110e107211 */ /* 0x00afce00078e30ff */
.L_x_1:
[----:B--2---:R-:W-:Y:S01]  /*0410*/  MOV R0, R15 ;  /* 0x0000000f00007202 */ /* 0x004fe20000000f00 */
[----:B------:R-:W-:Y:S01]  /*0420*/  HFMA2 R26, -RZ, RZ, 0, 0 ;  /* 0x00000000ff1a7431 */ /* 0x000fe200000001ff */
[----:B------:R-:W-:Y:S01]  /*0430*/  ISETP.GE.U32.AND P0, PT, R3, UR12, PT ;  /* 0x0000000c03007c0c */ /* 0x000fe2000bf06070 */
[----:B------:R-:W-:Y:S01]  /*0440*/  IMAD.MOV.U32 R29, RZ, RZ, RZ ;  /* 0x000000ffff1d7224 */ /* 0x000fe200078e00ff */
[----:B------:R-:W-:Y:S02]  /*0450*/  ISETP.GE.AND P1, PT, R13, R0, PT ;  /* 0x000000000d00720c */ /* 0x000fe40003f26270 */
[----:B------:R-:W-:Y:S02]  /*0460*/  ISETP.GE.OR P0, PT, R2, UR11, P0 ;  /* 0x0000000b02007c0c */ /* 0x000fe40008706670 */
[----:B------:R-:W-:-:S11]  /*0470*/  ISETP.GE.U32.OR P1, PT, R14, UR12, P1 ;  /* 0x0000000c0e007c0c */ /* 0x000fd60008f26470 */
[----:B------:R-:W0:Y:S08]  /*0480*/  @!P0 LDC.64 R6, c[0x0][0x380] ;  /* 0x0000e000ff068b82 */ /* 0x000e300000000a00 */
[----:B------:R-:W1:Y:S01]  /*0490*/  @!P1 LDC.64 R4, c[0x0][0x388] ;  /* 0x0000e200ff049b82 */ /* 0x000e620000000a00 */
[----:B0-----:R-:W-:-:S05]  /*04a0*/  @!P0 IMAD.WIDE.U32 R6, R12, 0x4, R6 ;  /* 0x000000040c068825 */ /* 0x001fca00078e0006 */
[----:B------:R-:W2:Y:S01]  /*04b0*/  @!P0 LDG.E R29, desc[UR8][R6.64] ;  /* 0x00000008061d8981 */ /* 0x000ea2000c1e1900 */
[----:B-1----:R-:W-:-:S05]  /*04c0*/  @!P1 IMAD.WIDE.U32 R22, R19, 0x4, R4 ;  /* 0x0000000413169825 */ /* 0x002fca00078e0004 */
[----:B------:R-:W3:Y:S01]  /*04d0*/  @!P1 LDG.E R26, desc[UR8][R22.64] ;  /* 0x00000008161a9981 */ /* 0x000ee2000c1e1900 */
[----:B------:R-:W-:-:S04]  /*04e0*/  UIADD3 UR4, UPT, UPT, UR4, 0x1, URZ ;  /* 0x0000000104047890 */ /* 0x000fc8000fffe0ff */
[----:B------:R-:W-:Y:S01]  /*04f0*/  UISETP.NE.AND UP0, UPT, UR4, URZ, UPT ;  /* 0x000000ff0400728c */ /* 0x000fe2000bf05270 */
[----:B------:R-:W-:Y:S01]  /*0500*/  IADD3 R3, PT, PT, R3, 0x10, RZ ;  /* 0x0000001003037810 */ /* 0x000fe20007ffe0ff */
[----:B------:R-:W-:Y:S01]  /*0510*/  VIADD R14, R14, 0x10 ;  /* 0x000000100e0e7836 */ /* 0x000fe20000000000 */
[----:B------:R-:W-:Y:S02]  /*0520*/  IADD3 R12, PT, PT, R12, 0x10, RZ ;  /* 0x000000100c0c7810 */ /* 0x000fe40007ffe0ff */
[----:B------:R-:W-:Y:S01]  /*0530*/  LEA R19, R0, R19, 0x4 ;  /* 0x0000001300137211 */ /* 0x000fe200078e20ff */
[----:B--2---:R-:W-:Y:S04]  /*0540*/  STS [R20], R29 ;  /* 0x0000001d14007388 */ /* 0x004fe80000000800 */
[----:B---3--:R-:W-:Y:S01]  /*0550*/  STS [R16], R26 ;  /* 0x0000001a10007388 */ /* 0x008fe20000000800 */
[----:B------:R-:W-:Y:S06]  /*0560*/  BAR.SYNC.DEFER_BLOCKING 0x0 ;  /* 0x0000000000007b1d */ /* 0x000fec0000010000 */
[----:B------:R-:W-:Y:S04]  /*0570*/  LDS R28, [R17] ;  /* 0x00000000111c7984 */ /* 0x000fe80000000800 */
[----:B------:R-:W0:Y:S04]  /*0580*/  LDS.128 R8, [R18] ;  /* 0x0000000012087984 */ /* 0x000e280000000c00 */
[----:B------:R-:W1:Y:S04]  /*0590*/  LDS R23, [R17+0x40] ;  /* 0x0000400011177984 */ /* 0x000e680000000800 */
[----:B------:R-:W2:Y:S04]  /*05a0*/  LDS R27, [R17+0x80] ;  /* 0x00008000111b7984 */ /* 0x000ea80000000800 */
[----:B------:R-:W3:Y:S04]  /*05b0*/  LDS R24, [R17+0xc0] ;  /* 0x0000c00011187984 */ /* 0x000ee80000000800 */
[----:B------:R-:W-:Y:S04]  /*05c0*/  LDS R25, [R17+0x100] ;  /* 0x0001000011197984 */ /* 0x000fe80000000800 */
[----:B------:R-:W4:Y:S04]  /*05d0*/  LDS.128 R4, [R18+0x10] ;  /* 0x0000100012047984 */ /* 0x000f280000000c00 */
[----:B------:R-:W5:Y:S04]  /*05e0*/  LDS R22, [R17+0x140] ;  /* 0x0001400011167984 */ /* 0x000f680000000800 */
[----:B------:R-:W-:Y:S01]  /*05f0*/  LDS R26, [R17+0x1c0] ;  /* 0x0001c000111a7984 */ /* 0x000fe20000000800 */
[----:B0-----:R-:W-:-:S03]  /*0600*/  FFMA R8, R8, R28, R21 ;  /* 0x0000001c08087223 */ /* 0x001fc60000000015 */
[----:B------:R-:W-:Y:S01]  /*0610*/  LDS R21, [R17+0x200] ;  /* 0x0002000011157984 */ /* 0x000fe20000000800 */
[----:B-1----:R-:W-:-:S03]  /*0620*/  FFMA R8, R23, R9, R8 ;  /* 0x0000000917087223 */ /* 0x002fc60000000008 */
[----:B------:R-:W0:Y:S01]  /*0630*/  LDS R23, [R17+0x180] ;  /* 0x0001800011177984 */ /* 0x000e220000000800 */
[----:B--2---:R-:W-:-:S03]  /*0640*/  FFMA R27, R27, R10, R8 ;  /* 0x0000000a1b1b7223 */ /* 0x004fc60000000008 */
[----:B------:R-:W-:Y:S01]  /*0650*/  LDS R28, [R17+0x380] ;  /* 0x00038000111c7984 */ /* 0x000fe20000000800 */
[----:B---3--:R-:W-:-:S03]  /*0660*/  FFMA R27, R24, R11, R27 ;  /* 0x0000000b181b7223 */ /* 0x008fc6000000001b */
[----:B------:R-:W1:Y:S04]  /*0670*/  LDS.128 R8, [R18+0x20] ;  /* 0x0000200012087984 */ /* 0x000e680000000c00 */
[----:B------:R-:W2:Y:S01]  /*0680*/  LDS R24, [R17+0x240] ;  /* 0x0002400011187984 */ /* 0x000ea20000000800 */
[----:B----4-:R-:W-:-:S04]  /*0690*/  FFMA R25, R4, R25, R27 ;  /* 0x0000001904197223 */ /* 0x010fc8000000001b */
[----:B-----5:R-:W-:Y:S02]  /*06a0*/  FFMA R22, R22, R5, R25 ;  /* 0x0000000516167223 */ /* 0x020fe40000000019 */
[----:B------:R-:W3:Y:S02]  /*06b0*/  LDS R25, [R17+0x280] ;  /* 0x0002800011197984 */ /* 0x000ee40000000800 */
[----:B0-----:R-:W-:Y:S02]  /*06c0*/  FFMA R23, R23, R6, R22 ;  /* 0x0000000617177223 */ /* 0x001fe40000000016 */
[----:B------:R-:W0:Y:S02]  /*06d0*/  LDS R22, [R17+0x2c0] ;  /* 0x0002c00011167984 */ /* 0x000e240000000800 */
[----:B------:R-:W-:Y:S02]  /*06e0*/  FFMA R27, R26, R7, R23 ;  /* 0x000000071a1b7223 */ /* 0x000fe40000000017 */
[----:B------:R-:W-:Y:S04]  /*06f0*/  LDS R23, [R17+0x300] ;  /* 0x0003000011177984 */ /* 0x000fe80000000800 */
[----:B------:R-:W4:Y:S01]  /*0700*/  LDS.128 R4, [R18+0x30] ;  /* 0x0000300012047984 */ /* 0x000f220000000c00 */
[----:B-1----:R-:W-:-:S03]  /*0710*/  FFMA R21, R8, R21, R27 ;  /* 0x0000001508157223 */ /* 0x002fc6000000001b */
[----:B------:R-:W1:Y:S01]  /*0720*/  LDS R8, [R17+0x340] ;  /* 0x0003400011087984 */ /* 0x000e620000000800 */
[----:B--2---:R-:W-:-:S03]  /*0730*/  FFMA R26, R24, R9, R21 ;  /* 0x00000009181a7223 */ /* 0x004fc60000000015 */
[----:B------:R-:W2:Y:S01]  /*0740*/  LDS R24, [R17+0x3c0] ;  /* 0x0003c00011187984 */ /* 0x000ea20000000800 */
[----:B---3--:R-:W-:-:S04]  /*0750*/  FFMA R25, R25, R10, R26 ;  /* 0x0000000a19197223 */ /* 0x008fc8000000001a */
[----:B0-----:R-:W-:-:S04]  /*0760*/  FFMA R11, R22, R11, R25 ;  /* 0x0000000b160b7223 */ /* 0x001fc80000000019 */
[----:B----4-:R-:W-:-:S04]  /*0770*/  FFMA R11, R4, R23, R11 ;  /* 0x00000017040b7223 */ /* 0x010fc8000000000b */
[----:B-1----:R-:W-:-:S04]  /*0780*/  FFMA R5, R8, R5, R11 ;  /* 0x0000000508057223 */ /* 0x002fc8000000000b */
[----:B------:R-:W-:-:S04]  /*0790*/  FFMA R5, R28, R6, R5 ;  /* 0x000000061c057223 */ /* 0x000fc80000000005 */
[----:B--2---:R-:W-:Y:S01]  /*07a0*/  FFMA R21, R24, R7, R5 ;  /* 0x0000000718157223 */ /* 0x004fe20000000005 */
[----:B------:R-:W-:Y:S06]  /*07b0*/  BAR.SYNC.DEFER_BLOCKING 0x0 ;  /* 0x0000000000007b1d */ /* 0x000fec0000010000 */
[----:B------:R-:W-:Y:S05]  /*07c0*/  BRA.U UP0, `(.L_x_1) ;  /* 0xfffffffd00107547 */ /* 0x000fea000b83ffff */
.L_x_0:
[----:B------:R-:W0:Y:S01]  /*07d0*/  LDCU UR4, c[0x0][0x398] ;  /* 0x00007300ff0477ac */ /* 0x000e220008000800 */
[----:B------:R-:W-:-:S04]  /*07e0*/  ISETP.GE.AND P0, PT, R13, R0, PT ;  /* 0x000000000d00720c */ /* 0x000fc80003f06270 */
[----:B0-----:R-:W-:-:S13]  /*07f0*/  ISETP.GE.OR P0, PT, R2, UR4, P0 ;  /* 0x0000000402007c0c */ /* 0x001fda0008706670 */
[----:B------:R-:W-:Y:S05]  /*0800*/  @P0 EXIT ;  /* 0x000000000000094d */ /* 0x000fea0003800000 */
[----:B------:R-:W0:Y:S01]  /*0810*/  LDC.64 R4, c[0x0][0x390] ;  /* 0x0000e400ff047b82 */ /* 0x000e220000000a00 */
[----:B------:R-:W-:-:S04]  /*0820*/  IMAD R3, R2, R0, R13 ;  /* 0x0000000002037224 */ /* 0x000fc800078e020d */
[----:B0-----:R-:W-:-:S05]  /*0830*/  IMAD.WIDE R2, R3, 0x4, R4 ;  /* 0x0000000403027825 */ /* 0x001fca00078e0204 */
[----:B------:R-:W-:Y:S01]  /*0840*/  STG.E desc[UR8][R2.64], R21 ;  /* 0x0000001502007986 */ /* 0x000fe2000c101908 */
[----:B------:R-:W-:Y:S05]  /*0850*/  EXIT ;  /* 0x000000000000794d */ /* 0x000fea0003800000 */
.L_x_2:
[----:B------:R-:W-:-:S00]  /*0860*/  BRA `(.L_x_2) ;  /* 0xfffffffc00fc7947 */ /* 0x000fc0000383ffff */
[----:B------:R-:W-:-:S00]  /*0870*/  NOP ;  /* 0x0000000000007918 */ /* 0x000fc00000000000 */
        /* <DEDUP_REMOVED lines=8> */
.L_x_11:


//--------------------- .text._Z16matmul_row_majorPfS_S_iii --------------------------
	.section	.text._Z16matmul_row_majorPfS_S_iii,"ax",@progbits
	.align	128
        .global         _Z16matmul_row_majorPfS_S_iii
        .type           _Z16matmul_row_majorPfS_S_iii,@function
        .size           _Z16matmul_row_majorPfS_S_iii,(.L_x_12 - _Z16matmul_row_majorPfS_S_iii)
        .other          _Z16matmul_row_majorPfS_S_iii,@"STO_CUDA_ENTRY STV_DEFAULT"
_Z16matmul_row_majorPfS_S_iii:
.text._Z16matmul_row_majorPfS_S_iii:
[----:B------:R-:W-:Y:S01]  /*0000*/  LDC R1, c[0x0][0x37c] ;  /* 0x0000df00ff017b82 */ /* 0x000fe20000000800 */
[----:B------:R-:W0:Y:S01]  /*0010*/  S2R R2, SR_CTAID.Y ;  /* 0x0000000000027919 */ /* 0x000e220000002600 */
[----:B------:R-:W1:Y:S01]  /*0020*/  LDCU UR10, c[0x0][0x3a0] ;  /* 0x00007400ff0a77ac */ /* 0x000e620008000800 */
[----:B------:R-:W-:Y:S01]  /*0030*/  HFMA2 R21, -RZ, RZ, 0, 0 ;  /* 0x00000000ff157431 */ /* 0x000fe200000001ff */
[----:B------:R-:W0:Y:S01]  /*0040*/  S2R R0, SR_TID.Y ;  /* 0x0000000000007919 */ /* 0x000e220000002200 */
[----:B------:R-:W2:Y:S01]  /*0050*/  LDCU.64 UR8, c[0x0][0x358] ;  /* 0x00006b00ff0877ac */ /* 0x000ea20008000a00 */
[----:B------:R-:W3:Y:S01]  /*0060*/  S2R R4, SR_CTAID.X ;  /* 0x0000000000047919 */ /* 0x000ee20000002500 */
[----:B------:R-:W3:Y:S01]  /*0070*/  S2R R13, SR_TID.X ;  /* 0x00000000000d7919 */ /* 0x000ee20000002100 */
[----:B-1----:R-:W-:Y:S01]  /*0080*/  UISETP.GE.AND UP0, UPT, UR10, 0x1, UPT ;  /* 0x000000010a00788c */ /* 0x002fe2000bf06270 */
[----:B0-----:R-:W-:Y:S02]  /*0090*/  LEA R2, R2, R0, 0x4 ;  /* 0x0000000002027211 */ /* 0x001fe400078e20ff */
[----:B---3--:R-:W-:-:S06]  /*00a0*/  LEA R3, R4, R13, 0x4 ;  /* 0x0000000d04037211 */ /* 0x008fcc00078e20ff */
[----:B--2---:R-:W-:Y:S05]  /*00b0*/  BRA.U !UP0, `(.L_x_3) ;  /* 0x00000005083c7547 */ /* 0x004fea000b800000 */
[----:B------:R-:W0:Y:S01]  /*00c0*/  S2UR UR7, SR_CgaCtaId ;  /* 0x00000000000779c3 */ /* 0x000e220000008800 */
[----:B------:R-:W1:Y:S01]  /*00d0*/  LDCU UR11, c[0x0][0x39c] ;  /* 0x00007380ff0b77ac */ /* 0x000e620008000800 */
[----:B------:R-:W-:Y:S01]  /*00e0*/  MOV R21, RZ ;  /* 0x000000ff00157202 */ /* 0x000fe20000000f00 */
[----:B------:R-:W-:Y:S01]  /*00f0*/  IMAD R12, R2, UR10, R13 ;  /* 0x0000000a020c7c24 */ /* 0x000fe2000f8e020d */
[----:B------:R-:W-:Y:S01]  /*0100*/  UMOV UR5, 0x400 ;  /* 0x0000040000057882 */ /* 0x000fe20000000000 */
[----:B------:R-:W-:-:S03]  /*0110*/  UIADD3 UR4, UPT, UPT, UR10, 0xf, URZ ;  /* 0x0000000f0a047890 */ /* 0x000fc6000fffe0ff */
[----:B------:R-:W2:Y:S01]  /*0120*/  LDC R14, c[0x0][0x39c] ;  /* 0x0000e700ff0e7b82 */ /* 0x000ea20000000800 */
[----:B------:R-:W-:Y:S02]  /*0130*/  UIADD3 UR6, UPT, UPT, UR5, 0x400, URZ ;  /* 0x0000040005067890 */ /* 0x000fe4000fffe0ff */
[----:B------:R-:W-:Y:S01]  /*0140*/  USHF.R.U32.HI UR4, URZ, 0x4, UR4 ;  /* 0x00000004ff047899 */ /* 0x000fe20008011604 */
[----:B------:R-:W3:Y:S01]  /*0150*/  LDCU UR13, c[0x0][0x3a0] ;  /* 0x00007400ff0d77ac */ /* 0x000ee20008000800 */
[----:B------:R-:W4:Y:S01]  /*0160*/  LDCU UR12, c[0x0][0x398] ;  /* 0x00007300ff0c77ac */ /* 0x000f220008000800 */
[----:B-1----:R-:W-:Y:S01]  /*0170*/  IMAD R19, R0, UR11, R13 ;  /* 0x0000000b00137c24 */ /* 0x002fe2000f8e020d */
[----:B------:R-:W-:Y:S02]  /*0180*/  UIADD3 UR4, UPT, UPT, -UR4, URZ, URZ ;  /* 0x000000ff04047290 */ /* 0x000fe4000fffe1ff */
[----:B0-----:R-:W-:Y:S02]  /*0190*/  ULEA UR5, UR7, UR5, 0x18 ;  /* 0x0000000507057291 */ /* 0x001fe4000f8ec0ff */
[----:B------:R-:W-:Y:S01]  /*01a0*/  LEA R19, R4, R19, 0x4 ;  /* 0x0000001304137211 */ /* 0x000fe200078e20ff */
[----:B------:R-:W-:-:S03]  /*01b0*/  ULEA UR6, UR7, UR6, 0x18 ;  /* 0x0000000607067291 */ /* 0x000fc6000f8ec0ff */
[----:B------:R-:W-:-:S03]  /*01c0*/  LEA R16, R0, UR5, 0x6 ;  /* 0x0000000500107c11 */ /* 0x000fc6000f8e30ff */
[C---:B------:R-:W-:Y:S02]  /*01d0*/  LEA R17, R13.reuse, UR6, 0x2 ;  /* 0x000000060d117c11 */ /* 0x040fe4000f8e10ff */
[----:B------:R-:W-:Y:S02]  /*01e0*/  LEA R18, R13, R16, 0x2 ;  /* 0x000000100d127211 */ /* 0x000fe400078e10ff */
[----:B---34-:R-:W-:-:S07]  /*01f0*/  LEA R15, R0, R17, 0x6 ;  /* 0x00000011000f7211 */ /* 0x018fce00078e30ff */
.L_x_4:
[----:B------:R-:W-:Y:S01]  /*0200*/  ISETP.GE.U32.AND P1, PT, R13, UR13, PT ;  /* 0x0000000d0d007c0c */ /* 0x000fe2000bf26070 */
[----:B------:R-:W-:Y:S01]  /*0210*/  HFMA2 R22, -RZ, RZ, 0, 0 ;  /* 0x00000000ff167431 */ /* 0x000fe200000001ff */
[----:B------:R-:W-:Y:S02]  /*0220*/  ISETP.GE.U32.AND P0, PT, R0, UR13, PT ;  /* 0x0000000d00007c0c */ /* 0x000fe4000bf06070 */
[----:B------:R-:W-:Y:S02]  /*0230*/  ISETP.GE.OR P1, PT, R2, UR12, P1 ;  /* 0x0000000c02007c0c */ /* 0x000fe40008f26670 */
[----:B--2---:R-:W-:Y:S02]  /*0240*/  ISETP.GE.OR P0, PT, R3, R14, P0 ;  /* 0x0000000e0300720c */ /* 0x004fe40000706670 */
[----:B------:R-:W-:-:S09]  /*0250*/  MOV R29, RZ ;  /* 0x000000ff001d7202 */ /* 0x000fd20000000f00 */
        /* <DEDUP_REMOVED lines=8> */
[----:B------:R-:W-:Y:S02]  /*02e0*/  IADD3 R0, PT, PT, R0, 0x10, RZ ;  /* 0x0000001000007810 */ /* 0x000fe40007ffe0ff */
[----:B------:R-:W-:Y:S02]  /*02f0*/  IADD3 R13, PT, PT, R13, 0x10, RZ ;  /* 0x000000100d0d7810 */ /* 0x000fe40007ffe0ff */
        /* <DEDUP_REMOVED lines=13> */
[----:B------:R-:W5:Y:S04]  /*03d0*/  LDS R25, [R17+0x180] ;  /* 0x0001800011197984 */ /* 0x000f680000000800 */
[----:B------:R-:W5:Y:S04]  /*03e0*/  LDS R22, [R17+0x1c0] ;  /* 0x0001c00011167984 */ /* 0x000f680000000800 */
[----:B------:R-:W-:Y:S01]  /*03f0*/  LDS R24, [R17+0x240] ;  /* 0x0002400011187984 */ /* 0x000fe20000000800 */
[----:B0-----:R-:W-:-:S03]  /*0400*/  FFMA R8, R8, R28, R21 ;  /* 0x0000001c08087223 */ /* 0x001fc60000000015 */
[----:B------:R-:W-:Y:S01]  /*0410*/  LDS R21, [R17+0x200] ;  /* 0x0002000011157984 */ /* 0x000fe20000000800 */
[----:B-1----:R-:W-:-:S04]  /*0420*/  FFMA R8, R29, R9, R8 ;  /* 0x000000091d087223 */ /* 0x002fc80000000008 */
[----:B--2---:R-:W-:-:S04]  /*0430*/  FFMA R27, R27, R10, R8 ;  /* 0x0000000a1b1b7223 */ /* 0x004fc80000000008 */
[----:B---3--:R-:W-:Y:S02]  /*0440*/  FFMA R27, R26, R11, R27 ;  /* 0x0000000b1a1b7223 */ /* 0x008fe4000000001b */
[----:B------:R-:W0:Y:S02]  /*0450*/  LDS.128 R8, [R16+0x20] ;  /* 0x0000200010087984 */ /* 0x000e240000000c00 */
[----:B----4-:R-:W-:-:S04]  /*0460*/  FFMA R23, R4, R23, R27 ;  /* 0x0000001704177223 */ /* 0x010fc8000000001b */
[----:B-----5:R-:W-:Y:S02]  /*0470*/  FFMA R20, R20, R5, R23 ;  /* 0x0000000514147223 */ /* 0x020fe40000000017 */
[----:B------:R-:W1:Y:S02]  /*0480*/  LDS R23, [R17+0x280] ;  /* 0x0002800011177984 */ /* 0x000e640000000800 */
[----:B------:R-:W-:Y:S02]  /*0490*/  FFMA R25, R25, R6, R20 ;  /* 0x0000000619197223 */ /* 0x000fe40000000014 */
[----:B------:R-:W2:Y:S02]  /*04a0*/  LDS R20, [R17+0x2c0] ;  /* 0x0002c00011147984 */ /* 0x000ea40000000800 */
[----:B------:R-:W-:Y:S02]  /*04b0*/  FFMA R27, R22, R7, R25 ;  /* 0x00000007161b7223 */ /* 0x000fe40000000019 */
[----:B------:R-:W-:Y:S04]  /*04c0*/  LDS R25, [R17+0x300] ;  /* 0x0003000011197984 */ /* 0x000fe80000000800 */
[----:B------:R-:W3:Y:S04]  /*04d0*/  LDS.128 R4, [R16+0x30] ;  /* 0x0000300010047984 */ /* 0x000ee80000000c00 */
[----:B------:R-:W4:Y:S01]  /*04e0*/  LDS R22, [R17+0x340] ;  /* 0x0003400011167984 */ /* 0x000f220000000800 */
[----:B0-----:R-:W-:-:S03]  /*04f0*/  FFMA R27, R8, R21, R27 ;  /* 0x00000015081b7223 */ /* 0x001fc6000000001b */
[----:B------:R-:W0:Y:S04]  /*0500*/  LDS R21, [R17+0x380] ;  /* 0x0003800011157984 */ /* 0x000e280000000800 */
[----:B------:R-:W5:Y:S01]  /*0510*/  LDS R8, [R17+0x3c0] ;  /* 0x0003c00011087984 */ /* 0x000f620000000800 */
[----:B------:R-:W-:-:S04]  /*0520*/  FFMA R24, R24, R9, R27 ;  /* 0x0000000918187223 */ /* 0x000fc8000000001b */
[----:B-1----:R-:W-:-:S04]  /*0530*/  FFMA R23, R23, R10, R24 ;  /* 0x0000000a17177223 */ /* 0x002fc80000000018 */
[----:B--2---:R-:W-:-:S04]  /*0540*/  FFMA R11, R20, R11, R23 ;  /* 0x0000000b140b7223 */ /* 0x004fc80000000017 */
[----:B---3--:R-:W-:-:S04]  /*0550*/  FFMA R11, R4, R25, R11 ;  /* 0x00000019040b7223 */ /* 0x008fc8000000000b */
[----:B----4-:R-:W-:-:S04]  /*0560*/  FFMA R22, R22, R5, R11 ;  /* 0x0000000516167223 */ /* 0x010fc8000000000b */
[----:B0-----:R-:W-:-:S04]  /*0570*/  FFMA R21, R21, R6, R22 ;  /* 0x0000000615157223 */ /* 0x001fc80000000016 */
[----:B-----5:R-:W-:Y:S01]  /*0580*/  FFMA R21, R8, R7, R21 ;  /* 0x0000000708157223 */ /* 0x020fe20000000015 */
[----:B------:R-:W-:Y:S06]  /*0590*/  BAR.SYNC.DEFER_BLOCKING 0x0 ;  /* 0x0000000000007b1d */ /* 0x000fec0000010000 */
[----:B------:R-:W-:Y:S05]  /*05a0*/  BRA.U UP0, `(.L_x_4) ;  /* 0xfffffffd00147547 */ /* 0x000fea000b83ffff */
.L_x_3:
[----:B------:R-:W0:Y:S02]  /*05b0*/  LDCU.64 UR4, c[0x0][0x398] ;  /* 0x00007300ff0477ac */ /* 0x000e240008000a00 */
[----:B0-----:R-:W-:-:S04]  /*05c0*/  ISETP.GE.AND P0, PT, R3, UR5, PT ;  /* 0x0000000503007c0c */ /* 0x001fc8000bf06270 */
[----:B------:R-:W-:-:S13]  /*05d0*/  ISETP.GE.OR P0, PT, R2, UR4, P0 ;  /* 0x0000000402007c0c */ /* 0x000fda0008706670 */
[----:B------:R-:W-:Y:S05]  /*05e0*/  @P0 EXIT ;  /* 0x000000000000094d */ /* 0x000fea0003800000 */
[----:B------:R-:W0:Y:S01]  /*05f0*/  LDC.64 R4, c[0x0][0x390] ;  /* 0x0000e400ff047b82 */ /* 0x000e220000000a00 */
[----:B------:R-:W-:-:S04]  /*0600*/  IMAD R3, R2, UR5, R3 ;  /* 0x0000000502037c24 */ /* 0x000fc8000f8e0203 */
[----:B0-----:R-:W-:-:S05]  /*0610*/  IMAD.WIDE R2, R3, 0x4, R4 ;  /* 0x0000000403027825 */ /* 0x001fca00078e0204 */
[----:B------:R-:W-:Y:S01]  /*0620*/  STG.E desc[UR8][R2.64], R21 ;  /* 0x0000001502007986 */ /* 0x000fe2000c101908 */
[----:B------:R-:W-:Y:S05]  /*0630*/  EXIT ;  /* 0x000000000000794d */ /* 0x000fea0003800000 */
.L_x_5:
        /* <DEDUP_REMOVED lines=12> */
.L_x_12:


//--------------------- .text._Z12matmul_naivePfS_S_iii --------------------------
	.section	.text._Z12matmul_naivePfS_S_iii,"ax",@progbits
	.align	128
        .global         _Z12matmul_naivePfS_S_iii
        .type           _Z12matmul_naivePfS_S_iii,@function
        .size           _Z12matmul_naivePfS_S_iii,(.L_x_13 - _Z12matmul_naivePfS_S_iii)
        .other          _Z12matmul_naivePfS_S_iii,@"STO_CUDA_ENTRY STV_DEFAULT"
_Z12matmul_naivePfS_S_iii:
.text._Z12matmul_naivePfS_S_iii:
[----:B------:R-:W-:Y:S01]  /*0000*/  LDC R1, c[0x0][0x37c] ;  /* 0x0000df00ff017b82 */ /* 0x000fe20000000800 */
[----:B------:R-:W0:Y:S07]  /*0010*/  S2R R5, SR_TID.X ;  /* 0x0000000000057919 */ /* 0x000e2e0000002100 */
[----:B------:R-:W1:Y:S01]  /*0020*/  LDC R19, c[0x0][0x364] ;  /* 0x0000d900ff137b82 */ /* 0x000e620000000800 */
[----:B------:R-:W1:Y:S07]  /*0030*/  S2R R4, SR_TID.Y ;  /* 0x0000000000047919 */ /* 0x000e6e0000002200 */
[----:B------:R-:W0:Y:S08]  /*0040*/  S2UR UR5, SR_CTAID.X ;  /* 0x00000000000579c3 */ /* 0x000e300000002500 */
[----:B------:R-:W0:Y:S08]  /*0050*/  LDC R0, c[0x0][0x360] ;  /* 0x0000d800ff007b82 */ /* 0x000e300000000800 */
[----:B------:R-:W1:Y:S08]  /*0060*/  S2UR UR4, SR_CTAID.Y ;  /* 0x00000000000479c3 */ /* 0x000e700000002600 */
[----:B------:R-:W2:Y:S01]  /*0070*/  LDC.64 R2, c[0x0][0x398] ;  /* 0x0000e600ff027b82 */ /* 0x000ea20000000a00 */
[----:B0-----:R-:W-:-:S02]  /*0080*/  IMAD R0, R0, UR5, R5 ;  /* 0x0000000500007c24 */ /* 0x001fc4000f8e0205 */
[----:B-1----:R-:W-:-:S03]  /*0090*/  IMAD R19, R19, UR4, R4 ;  /* 0x0000000413137c24 */ /* 0x002fc6000f8e0204 */
[----:B--2---:R-:W-:-:S04]  /*00a0*/  ISETP.GE.AND P0, PT, R0, R3, PT ;  /* 0x000000030000720c */ /* 0x004fc80003f06270 */
[----:B------:R-:W-:-:S13]  /*00b0*/  ISETP.GE.OR P0, PT, R19, R2, P0 ;  /* 0x000000021300720c */ /* 0x000fda0000706670 */
[----:B------:R-:W-:Y:S05]  /*00c0*/  @P0 EXIT ;  /* 0x000000000000094d */ /* 0x000fea0003800000 */
[----:B------:R-:W0:Y:S01]  /*00d0*/  LDC R2, c[0x0][0x3a0] ;  /* 0x0000e800ff027b82 */ /* 0x000e220000000800 */
[----:B------:R-:W1:Y:S01]  /*00e0*/  LDCU.64 UR4, c[0x0][0x358] ;  /* 0x00006b00ff0477ac */ /* 0x000e620008000a00 */
[----:B------:R-:W-:Y:S01]  /*00f0*/  HFMA2 R24, -RZ, RZ, 0, 0 ;  /* 0x00000000ff187431 */ /* 0x000fe200000001ff */
[----:B0-----:R-:W-:-:S13]  /*0100*/  ISETP.GE.AND P0, PT, R2, 0x1, PT ;  /* 0x000000010200780c */ /* 0x001fda0003f06270 */
[----:B-1----:R-:W-:Y:S05]  /*0110*/  @!P0 BRA `(.L_x_6) ;  /* 0x0000000400e08947 */ /* 0x002fea0003800000 */
[C---:B------:R-:W-:Y:S01]  /*0120*/  ISETP.GE.U32.AND P1, PT, R2.reuse, 0x8, PT ;  /* 0x000000080200780c */ /* 0x040fe20003f26070 */
[----:B------:R-:W-:Y:S01]  /*0130*/  IMAD R20, R19, R2, RZ ;  /* 0x0000000213147224 */ /* 0x000fe200078e02ff */
[----:B------:R-:W-:Y:S02]  /*0140*/  LOP3.LUT R27, R2, 0x7, RZ, 0xc0, !PT ;  /* 0x00000007021b7812 */ /* 0x000fe400078ec0ff */
[----:B------:R-:W-:Y:S02]  /*0150*/  MOV R24, RZ ;  /* 0x000000ff00187202 */ /* 0x000fe40000000f00 */
[----:B------:R-:W-:Y:S02]  /*0160*/  ISETP.NE.AND P0, PT, R27, RZ, PT ;  /* 0x000000ff1b00720c */ /* 0x000fe40003f05270 */
[----:B------:R-:W-:-:S05]  /*0170*/  MOV R21, RZ ;  /* 0x000000ff00157202 */ /* 0x000fca0000000f00 */
[----:B------:R-:W-:Y:S06]  /*0180*/  @!P1 BRA `(.L_x_7) ;  /* 0x0000000000c49947 */ /* 0x000fec0003800000 */
[----:B------:R-:W0:Y:S01]  /*0190*/  LDC.64 R4, c[0x0][0x380] ;  /* 0x0000e000ff047b82 */ /* 0x000e220000000a00 */
[----:B------:R-:W-:Y:S02]  /*01a0*/  LOP3.LUT R21, R2, 0x7ffffff8, RZ, 0xc0, !PT ;  /* 0x7ffffff802157812 */ /* 0x000fe400078ec0ff */
[----:B------:R-:W-:Y:S02]  /*01b0*/  MOV R24, RZ ;  /* 0x000000ff00187202 */ /* 0x000fe40000000f00 */
[----:B------:R-:W-:Y:S02]  /*01c0*/  MOV R18, R0 ;  /* 0x0000000000127202 */ /* 0x000fe40000000f00 */
[----:B------:R-:W-:Y:S01]  /*01d0*/  IADD3 R22, PT, PT, -R21, RZ, RZ ;  /* 0x000000ff15167210 */ /* 0x000fe20007ffe1ff */
[----:B0-----:R-:W-:-:S03]  /*01e0*/  IMAD.WIDE.U32 R4, R20, 0x4, R4 ;  /* 0x0000000414047825 */ /* 0x001fc600078e0004 */
[----:B------:R-:W-:-:S04]  /*01f0*/  IADD3 R6, P1, PT, R4, 0x10, RZ ;  /* 0x0000001004067810 */ /* 0x000fc80007f3e0ff */
[----:B------:R-:W-:-:S09]  /*0200*/  IADD3.X R7, PT, PT, RZ, R5, RZ, P1, !PT ;  /* 0x00000005ff077210 */ /* 0x000fd20000ffe4ff */
.L_x_8:
[----:B------:R-:W0:Y:S01]  /*0210*/  LDC.64 R16, c[0x0][0x388] ;  /* 0x0000e200ff107b82 */ /* 0x000e220000000a00 */
[----:B------:R-:W-:Y:S02]  /*0220*/  MOV R4, R6 ;  /* 0x0000000600047202 */ /* 0x000fe40000000f00 */
[----:B------:R-:W-:-:S05]  /*0230*/  MOV R5, R7 ;  /* 0x0000000700057202 */ /* 0x000fca0000000f00 */
[----:B------:R-:W2:Y:S04]  /*0240*/  LDG.E R25, desc[UR4][R4.64+-0x10] ;  /* 0xfffff00404197981 */ /* 0x000ea8000c1e1900 */
[----:B------:R-:W3:Y:S04]  /*0250*/  LDG.E R23, desc[UR4][R4.64+-0xc] ;  /* 0xfffff40404177981 */ /* 0x000ee8000c1e1900 */
[----:B------:R-:W4:Y:S04]  /*0260*/  LDG.E R29, desc[UR4][R4.64+-0x8] ;  /* 0xfffff804041d7981 */ /* 0x000f28000c1e1900 */
[----:B------:R-:W5:Y:S01]  /*0270*/  LDG.E R28, desc[UR4][R4.64+-0x4] ;  /* 0xfffffc04041c7981 */ /* 0x000f62000c1e1900 */
[----:B0-----:R-:W-:-:S05]  /*0280*/  IMAD.WIDE R16, R18, 0x4, R16 ;  /* 0x0000000412107825 */ /* 0x001fca00078e0210 */
[----:B------:R0:W2:Y:S01]  /*0290*/  LDG.E R26, desc[UR4][R16.64] ;  /* 0x00000004101a7981 */ /* 0x0000a2000c1e1900 */
[----:B------:R-:W-:-:S04]  /*02a0*/  IMAD.WIDE R14, R3, 0x4, R16 ;  /* 0x00000004030e7825 */ /* 0x000fc800078e0210 */
[C---:B------:R-:W-:Y:S02]  /*02b0*/  IMAD.WIDE R6, R3.reuse, 0x4, R14 ;  /* 0x0000000403067825 */ /* 0x040fe400078e020e */
[----:B------:R-:W3:Y:S02]  /*02c0*/  LDG.E R14, desc[UR4][R14.64] ;  /* 0x000000040e0e7981 */ /* 0x000ee4000c1e1900 */
[C---:B------:R-:W-:Y:S02]  /*02d0*/  IMAD.WIDE R10, R3.reuse, 0x4, R6 ;  /* 0x00000004030a7825 */ /* 0x040fe400078e0206 */
[----:B------:R-:W4:Y:S02]  /*02e0*/  LDG.E R6, desc[UR4][R6.64] ;  /* 0x0000000406067981 */ /* 0x000f24000c1e1900 */
[C---:B------:R-:W-:Y:S02]  /*02f0*/  IMAD.WIDE R8, R3.reuse, 0x4, R10 ;  /* 0x0000000403087825 */ /* 0x040fe400078e020a */
[----:B------:R-:W5:Y:S02]  /*0300*/  LDG.E R10, desc[UR4][R10.64] ;  /* 0x000000040a0a7981 */ /* 0x000f64000c1e1900 */
[----:B------:R-:W-:-:S02]  /*0310*/  IMAD.WIDE R12, R3, 0x4, R8 ;  /* 0x00000004030c7825 */ /* 0x000fc400078e0208 */
[----:B------:R-:W5:Y:S04]  /*0320*/  LDG.E R7, desc[UR4][R4.64] ;  /* 0x0000000404077981 */ /* 0x000f68000c1e1900 */
[----:B------:R-:W5:Y:S01]  /*0330*/  LDG.E R8, desc[UR4][R8.64] ;  /* 0x0000000408087981 */ /* 0x000f62000c1e1900 */
[----:B0-----:R-:W-:-:S03]  /*0340*/  IMAD.WIDE R16, R3, 0x4, R12 ;  /* 0x0000000403107825 */ /* 0x001fc600078e020c */
[----:B------:R-:W5:Y:S04]  /*0350*/  LDG.E R12, desc[UR4][R12.64] ;  /* 0x000000040c0c7981 */ /* 0x000f68000c1e1900 */
[----:B------:R-:W5:Y:S04]  /*0360*/  LDG.E R15, desc[UR4][R16.64] ;  /* 0x00000004100f7981 */ /* 0x000f68000c1e1900 */
[----:B------:R-:W5:Y:S04]  /*0370*/  LDG.E R9, desc[UR4][R4.64+0x4] ;  /* 0x0000040404097981 */ /* 0x000f68000c1e1900 */
[----:B------:R-:W5:Y:S01]  /*0380*/  LDG.E R11, desc[UR4][R4.64+0xc] ;  /* 0x00000c04040b7981 */ /* 0x000f62000c1e1900 */
[----:B--2---:R-:W-:Y:S01]  /*0390*/  FFMA R26, R25, R26, R24 ;  /* 0x0000001a191a7223 */ /* 0x004fe20000000018 */
[----:B------:R-:W-:-:S02]  /*03a0*/  IMAD.WIDE R24, R3, 0x4, R16 ;  /* 0x0000000403187825 */ /* 0x000fc400078e0210 */
[----:B------:R-:W2:Y:S04]  /*03b0*/  LDG.E R16, desc[UR4][R4.64+0x8] ;  /* 0x0000080404107981 */ /* 0x000ea8000c1e1900 */
[----:B------:R-:W2:Y:S01]  /*03c0*/  LDG.E R24, desc[UR4][R24.64] ;  /* 0x0000000418187981 */ /* 0x000ea2000c1e1900 */
[----:B---3--:R-:W-:Y:S01]  /*03d0*/  FFMA R14, R23, R14, R26 ;  /* 0x0000000e170e7223 */ /* 0x008fe2000000001a */
[----:B------:R-:W-:-:S03]  /*03e0*/  IADD3 R22, PT, PT, R22, 0x8, RZ ;  /* 0x0000000816167810 */ /* 0x000fc60007ffe0ff */
[----:B----4-:R-:W-:Y:S01]  /*03f0*/  FFMA R29, R29, R6, R14 ;  /* 0x000000061d1d7223 */ /* 0x010fe2000000000e */
[----:B------:R-:W-:-:S03]  /*0400*/  ISETP.NE.AND P1, PT, R22, RZ, PT ;  /* 0x000000ff1600720c */ /* 0x000fc60003f25270 */
[----:B-----5:R-:W-:Y:S01]  /*0410*/  FFMA R10, R28, R10, R29 ;  /* 0x0000000a1c0a7223 */ /* 0x020fe2000000001d */
[----:B------:R-:W-:-:S03]  /*0420*/  IADD3 R6, P2, PT, R4, 0x20, RZ ;  /* 0x0000002004067810 */ /* 0x000fc60007f5e0ff */
[----:B------:R-:W-:Y:S01]  /*0430*/  FFMA R8, R7, R8, R10 ;  /* 0x0000000807087223 */ /* 0x000fe2000000000a */
[----:B------:R-:W-:Y:S02]  /*0440*/  IADD3.X R7, PT, PT, RZ, R5, RZ, P2, !PT ;  /* 0x00000005ff077210 */ /* 0x000fe400017fe4ff */
[----:B------:R-:W-:Y:S01]  /*0450*/  LEA R18, R3, R18, 0x3 ;  /* 0x0000001203127211 */ /* 0x000fe200078e18ff */
[----:B------:R-:W-:-:S04]  /*0460*/  FFMA R9, R9, R12, R8 ;  /* 0x0000000c09097223 */ /* 0x000fc80000000008 */
[----:B--2---:R-:W-:-:S04]  /*0470*/  FFMA R16, R16, R15, R9 ;  /* 0x0000000f10107223 */ /* 0x004fc80000000009 */
[----:B------:R-:W-:Y:S01]  /*0480*/  FFMA R24, R11, R24, R16 ;  /* 0x000000180b187223 */ /* 0x000fe20000000010 */
[----:B------:R-:W-:Y:S06]  /*0490*/  @P1 BRA `(.L_x_8) ;  /* 0xfffffffc005c1947 */ /* 0x000fec000383ffff */
.L_x_7:
[----:B------:R-:W-:Y:S05]  /*04a0*/  @!P0 BRA `(.L_x_6) ;  /* 0x0000000000fc8947 */ /* 0x000fea0003800000 */
[----:B------:R-:W-:Y:S02]  /*04b0*/  ISETP.GE.U32.AND P1, PT, R27, 0x4, PT ;  /* 0x000000041b00780c */ /* 0x000fe40003f26070 */
[----:B------:R-:W-:-:S04]  /*04c0*/  LOP3.LUT R16, R2, 0x3, RZ, 0xc0, !PT ;  /* 0x0000000302107812 */ /* 0x000fc800078ec0ff */
[----:B------:R-:W-:-:S07]  /*04d0*/  ISETP.NE.AND P0, PT, R16, RZ, PT ;  /* 0x000000ff1000720c */ /* 0x000fce0003f05270 */
[----:B------:R-:W-:Y:S06]  /*04e0*/  @!P1 BRA `(.L_x_9) ;  /* 0x00000000006c9947 */ /* 0x000fec0003800000 */
[----:B------:R-:W0:Y:S01]  /*04f0*/  LDC.64 R6, c[0x0][0x388] ;  /* 0x0000e200ff067b82 */ /* 0x000e220000000a00 */
[----:B------:R-:W1:Y:S01]  /*0500*/  LDCU.64 UR6, c[0x0][0x380] ;  /* 0x00007000ff0677ac */ /* 0x000e620008000a00 */
[----:B------:R-:W-:Y:S01]  /*0510*/  IMAD R9, R21, R3, R0 ;  /* 0x0000000315097224 */ /* 0x000fe200078e0200 */
[CC--:B------:R-:W-:Y:S02]  /*0520*/  IADD3 R5, PT, PT, R20.reuse, R21.reuse, RZ ;  /* 0x0000001514057210 */ /* 0x0c0fe40007ffe0ff */
[----:B------:R-:W-:-:S03]  /*0530*/  IADD3 R10, P1, PT, R20, R21, RZ ;  /* 0x00000015140a7210 */ /* 0x000fc60007f3e0ff */
[----:B------:R-:W2:Y:S01]  /*0540*/  LDC.64 R14, c[0x0][0x380] ;  /* 0x0000e000ff0e7b82 */ /* 0x000ea20000000a00 */
[----:B0-----:R-:W-:-:S04]  /*0550*/  IMAD.WIDE R6, R9, 0x4, R6 ;  /* 0x0000000409067825 */ /* 0x001fc800078e0206 */
[----:B------:R-:W-:Y:S02]  /*0560*/  IMAD.WIDE R8, R3, 0x4, R6 ;  /* 0x0000000403087825 */ /* 0x000fe400078e0206 */
[----:B------:R-:W3:Y:S02]  /*0570*/  LDG.E R6, desc[UR4][R6.64] ;  /* 0x0000000406067981 */ /* 0x000ee4000c1e1900 */
[----:B--2---:R-:W-:Y:S01]  /*0580*/  IMAD.WIDE.U32 R14, R5, 0x4, R14 ;  /* 0x00000004050e7825 */ /* 0x004fe200078e000e */
[----:B------:R-:W-:Y:S02]  /*0590*/  IADD3.X R5, PT, PT, RZ, RZ, RZ, P1, !PT ;  /* 0x000000ffff057210 */ /* 0x000fe40000ffe4ff */
[----:B-1----:R-:W-:-:S03]  /*05a0*/  LEA R4, P1, R10, UR6, 0x2 ;  /* 0x000000060a047c11 */ /* 0x002fc6000f8210ff */
[----:B------:R-:W3:Y:S01]  /*05b0*/  LDG.E R15, desc[UR4][R14.64] ;  /* 0x000000040e0f7981 */ /* 0x000ee2000c1e1900 */
[----:B------:R-:W-:Y:S01]  /*05c0*/  LEA.HI.X R5, R10, UR7, R5, 0x2, P1 ;  /* 0x000000070a057c11 */ /* 0x000fe200088f1405 */
[C---:B------:R-:W-:Y:S02]  /*05d0*/  IMAD.WIDE R10, R3.reuse, 0x4, R8 ;  /* 0x00000004030a7825 */ /* 0x040fe400078e0208 */
[----:B------:R-:W2:Y:S04]  /*05e0*/  LDG.E R8, desc[UR4][R8.64] ;  /* 0x0000000408087981 */ /* 0x000ea8000c1e1900 */
[----:B------:R-:W2:Y:S01]  /*05f0*/  LDG.E R17, desc[UR4][R4.64+0x4] ;  /* 0x0000040404117981 */ /* 0x000ea2000c1e1900 */
[----:B------:R-:W-:-:S03]  /*0600*/  IMAD.WIDE R12, R3, 0x4, R10 ;  /* 0x00000004030c7825 */ /* 0x000fc600078e020a */
[----:B------:R-:W4:Y:S04]  /*0610*/  LDG.E R22, desc[UR4][R10.64] ;  /* 0x000000040a167981 */ /* 0x000f28000c1e1900 */
[----:B------:R-:W4:Y:S04]  /*0620*/  LDG.E R18, desc[UR4][R4.64+0x8] ;  /* 0x0000080404127981 */ /* 0x000f28000c1e1900 */
[----:B------:R-:W5:Y:S04]  /*0630*/  LDG.E R26, desc[UR4][R4.64+0xc] ;  /* 0x00000c04041a7981 */ /* 0x000f68000c1e1900 */
[----:B------:R-:W5:Y:S01]  /*0640*/  LDG.E R12, desc[UR4][R12.64] ;  /* 0x000000040c0c7981 */ /* 0x000f62000c1e1900 */
[----:B------:R-:W-:Y:S01]  /*0650*/  IADD3 R21, PT, PT, R21, 0x4, RZ ;  /* 0x0000000415157810 */ /* 0x000fe20007ffe0ff */
[----:B---3--:R-:W-:-:S04]  /*0660*/  FFMA R24, R15, R6, R24 ;  /* 0x000000060f187223 */ /* 0x008fc80000000018 */
[----:B--2---:R-:W-:-:S04]  /*0670*/  FFMA R17, R17, R8, R24 ;  /* 0x0000000811117223 */ /* 0x004fc80000000018 */
[----:B----4-:R-:W-:-:S04]  /*0680*/  FFMA R17, R18, R22, R17 ;  /* 0x0000001612117223 */ /* 0x010fc80000000011 */
[----:B-----5:R-:W-:-:S07]  /*0690*/  FFMA R24, R26, R12, R17 ;  /* 0x0000000c1a187223 */ /* 0x020fce0000000011 */
.L_x_9:
[----:B------:R-:W-:Y:S05]  /*06a0*/  @!P0 BRA `(.L_x_6) ;  /* 0x00000000007c8947 */ /* 0x000fea0003800000 */
[----:B------:R-:W-:Y:S01]  /*06b0*/  ISETP.NE.AND P1, PT, R16, 0x1, PT ;  /* 0x000000011000780c */ /* 0x000fe20003f25270 */
[----:B------:R-:W0:Y:S01]  /*06c0*/  LDC.64 R12, c[0x0][0x380] ;  /* 0x0000e000ff0c7b82 */ /* 0x000e220000000a00 */
[----:B------:R-:W-:-:S04]  /*06d0*/  LOP3.LUT R2, R2, 0x1, RZ, 0xc0, !PT ;  /* 0x0000000102027812 */ /* 0x000fc800078ec0ff */
[----:B------:R-:W-:-:S03]  /*06e0*/  ISETP.NE.U32.AND P0, PT, R2, 0x1, PT ;  /* 0x000000010200780c */ /* 0x000fc60003f05070 */
[----:B------:R-:W1:Y:S04]  /*06f0*/  LDC.64 R10, c[0x0][0x388] ;  /* 0x0000e200ff0a7b82 */ /* 0x000e680000000a00 */
[CC--:B------:R-:W-:Y:S02]  /*0700*/  @P1 IADD3 R15, PT, PT, R20.reuse, R21.reuse, RZ ;  /* 0x00000015140f1210 */ /* 0x0c0fe40007ffe0ff */
[----:B------:R-:W-:Y:S02]  /*0710*/  @P1 IADD3 R2, P2, PT, R20, R21, RZ ;  /* 0x0000001514021210 */ /* 0x000fe40007f5e0ff */
[----:B------:R-:W2:Y:S02]  /*0720*/  @P1 LDC.64 R4, c[0x0][0x380] ;  /* 0x0000e000ff041b82 */ /* 0x000ea40000000a00 */
[----:B------:R-:W-:-:S06]  /*0730*/  @P1 IADD3.X R14, PT, PT, RZ, RZ, RZ, P2, !PT ;  /* 0x000000ffff0e1210 */ /* 0x000fcc00017fe4ff */
[----:B------:R-:W3:Y:S01]  /*0740*/  LDC.64 R6, c[0x0][0x380] ;  /* 0x0000e000ff067b82 */ /* 0x000ee20000000a00 */
[----:B0-----:R-:W-:-:S04]  /*0750*/  @P1 IMAD.WIDE.U32 R12, R15, 0x4, R12 ;  /* 0x000000040f0c1825 */ /* 0x001fc800078e000c */
[C---:B------:R-:W-:Y:S01]  /*0760*/  @P1 IMAD R15, R21.reuse, R3, R0 ;  /* 0x00000003150f1224 */ /* 0x040fe200078e0200 */
[----:B------:R-:W-:Y:S01]  /*0770*/  @P1 IADD3 R21, PT, PT, R21, 0x2, RZ ;  /* 0x0000000215151810 */ /* 0x000fe20007ffe0ff */
[----:B------:R-:W4:Y:S01]  /*0780*/  @P1 LDG.E R13, desc[UR4][R12.64] ;  /* 0x000000040c0d1981 */ /* 0x000f22000c1e1900 */
[----:B------:R-:W0:Y:S01]  /*0790*/  LDC.64 R8, c[0x0][0x388] ;  /* 0x0000e200ff087b82 */ /* 0x000e220000000a00 */
[----:B-1----:R-:W-:Y:S01]  /*07a0*/  @P1 IMAD.WIDE R10, R15, 0x4, R10 ;  /* 0x000000040f0a1825 */ /* 0x002fe200078e020a */
[----:B------:R-:W-:Y:S02]  /*07b0*/  @!P0 IADD3 R17, PT, PT, R20, R21, RZ ;  /* 0x0000001514118210 */ /* 0x000fe40007ffe0ff */
[----:B--2---:R-:W-:Y:S01]  /*07c0*/  @P1 LEA R4, P2, R2, R4, 0x2 ;  /* 0x0000000402041211 */ /* 0x004fe200078410ff */
[----:B------:R-:W-:-:S03]  /*07d0*/  @!P0 IMAD R21, R21, R3, R0 ;  /* 0x0000000315158224 */ /* 0x000fc600078e0200 */
[----:B------:R-:W-:Y:S01]  /*07e0*/  @P1 LEA.HI.X R5, R2, R5, R14, 0x2, P2 ;  /* 0x0000000502051211 */ /* 0x000fe200010f140e */
[----:B------:R-:W-:Y:S01]  /*07f0*/  @P1 IMAD.WIDE R14, R3, 0x4, R10 ;  /* 0x00000004030e1825 */ /* 0x000fe200078e020a */
[----:B------:R-:W4:Y:S03]  /*0800*/  @P1 LDG.E R2, desc[UR4][R10.64] ;  /* 0x000000040a021981 */ /* 0x000f26000c1e1900 */
[----:B---3--:R-:W-:Y:S01]  /*0810*/  @!P0 IMAD.WIDE.U32 R6, R17, 0x4, R6 ;  /* 0x0000000411068825 */ /* 0x008fe200078e0006 */
[----:B------:R-:W2:Y:S04]  /*0820*/  @P1 LDG.E R5, desc[UR4][R4.64+0x4] ;  /* 0x0000040404051981 */ /* 0x000ea8000c1e1900 */
[----:B------:R-:W2:Y:S01]  /*0830*/  @P1 LDG.E R14, desc[UR4][R14.64] ;  /* 0x000000040e0e1981 */ /* 0x000ea2000c1e1900 */
[----:B0-----:R-:W-:-:S03]  /*0840*/  @!P0 IMAD.WIDE R8, R21, 0x4, R8 ;  /* 0x0000000415088825 */ /* 0x001fc600078e0208 */
[----:B------:R-:W3:Y:S04]  /*0850*/  @!P0 LDG.E R7, desc[UR4][R6.64] ;  /* 0x0000000406078981 */ /* 0x000ee8000c1e1900 */
[----:B------:R-:W3:Y:S01]  /*0860*/  @!P0 LDG.E R8, desc[UR4][R8.64] ;  /* 0x0000000408088981 */ /* 0x000ee2000c1e1900 */
[----:B----4-:R-:W-:-:S04]  /*0870*/  @P1 FFMA R2, R13, R2, R24 ;  /* 0x000000020d021223 */ /* 0x010fc80000000018 */
[----:B--2---:R-:W-:-:S04]  /*0880*/  @P1 FFMA R24, R5, R14, R2 ;  /* 0x0000000e05181223 */ /* 0x004fc80000000002 */
[----:B---3--:R-:W-:-:S07]  /*0890*/  @!P0 FFMA R24, R7, R8, R24 ;  /* 0x0000000807188223 */ /* 0x008fce0000000018 */
.L_x_6:
[----:B------:R-:W0:Y:S01]  /*08a0*/  LDC.64 R4, c[0x0][0x390] ;  /* 0x0000e400ff047b82 */ /* 0x000e220000000a00 */
[----:B------:R-:W-:-:S04]  /*08b0*/  IMAD R3, R19, R3, R0 ;  /* 0x0000000313037224 */ /* 0x000fc800078e0200 */
[----:B0-----:R-:W-:-:S05]  /*08c0*/  IMAD.WIDE R2, R3, 0x4, R4 ;  /* 0x0000000403027825 */ /* 0x001fca00078e0204 */
[----:B------:R-:W-:Y:S01]  /*08d0*/  STG.E desc[UR4][R2.64], R24 ;  /* 0x0000001802007986 */ /* 0x000fe2000c101904 */
[----:B------:R-:W-:Y:S05]  /*08e0*/  EXIT ;  /* 0x000000000000794d */ /* 0x000fea0003800000 */
.L_x_10:
        /* <DEDUP_REMOVED lines=9> */
.L_x_13:


//--------------------- .nv.shared._Z14matmul_groupedPfS_S_iii --------------------------
	.section	.nv.shared._Z14matmul_groupedPfS_S_iii,"aw",@nobits
	.sectionflags	@""
	.align	4
.nv.shared._Z14matmul_groupedPfS_S_iii:
	.zero		3072


//--------------------- .nv.shared.reserved.0     --------------------------
	.section	.nv.shared.reserved.0,"aw",@nobits
	.weak		__nv_reservedSMEM_offset_0_alias
	.size		__nv_reservedSMEM_offset_0_alias, 0, 64
	.other		__nv_reservedSMEM_offset_0_alias,@"STO_CUDA_RESERVED_SHARED STV_DEFAULT"
__nv_reservedSMEM_offset_0_alias:
	.zero		0
	.zero		64


//--------------------- .nv.shared._Z16matmul_row_majorPfS_S_iii --------------------------
	.section	.nv.shared._Z16matmul_row_majorPfS_S_iii,"aw",@nobits
	.sectionflags	@""
	.align	4
.nv.shared._Z16matmul_row_majorPfS_S_iii:
	.zero		3072


//--------------------- .nv.constant0._Z14matmul_groupedPfS_S_iii --------------------------
	.section	.nv.constant0._Z14matmul_groupedPfS_S_iii,"a",@progbits
	.sectionflags	@""
	.align	4
.nv.constant0._Z14matmul_groupedPfS_S_iii:
	.zero		932


//--------------------- .nv.constant0._Z16matmul_row_majorPfS_S_iii --------------------------
	.section	.nv.constant0._Z16matmul_row_majorPfS_S_iii,"a",@progbits
	.sectionflags	@""
	.align	4
.nv.constant0._Z16matmul_row_majorPfS_S_iii:
	.zero		932


//--------------------- .nv.constant0._Z12matmul_naivePfS_S_iii --------------------------
	.section	.nv.constant0._Z12matmul_naivePfS_S_iii,"a",@progbits
	.sectionflags	@""
	.align	4
.nv.constant0._Z12matmul_naivePfS_S_iii:
	.zero		932


//--------------------- SYMBOLS --------------------------

	.type		.nv.reservedSmem.offset0,@object
	.size		.nv.reservedSmem.offset0,0x4
	.type		.nv.reservedSmem.cap,@object
	.size		.nv.reservedSmem.cap,0x4
